	.target	sm_100a

	.elftype	@"ET_EXEC"


//--------------------- .note.nv.tkinfo           --------------------------
	.section	.note.nv.tkinfo,"",@"SHT_NOTE"
	.sectionflags	@"SHF_NOTE_NV_TKINFO"
	.tkinfo
        /*0018*/ 	.word	0x00000002
        /*0030*/ 	.string	""
        /*0030*/ 	.string	"ptxas"
        /*0030*/ 	.string	"Cuda compilation tools, release 13.0, V13.0.88"
        /*0030*/ 	.string	"Build cuda_13.0.r13.0/compiler.36424714_0"
        /*0030*/ 	.string	"-arch sm_100a -m 64 "



//--------------------- .note.nv.cuinfo           --------------------------
	.section	.note.nv.cuinfo,"",@"SHT_NOTE"
	.sectionflags	@"SHF_NOTE_NV_CUINFO"
        /*0018*/ 	.short	0x0002
        /*001a*/ 	.short	0x0064
        /*001c*/ 	.short	0x0082
	.zero		2


//--------------------- .nv.info                  --------------------------
	.section	.nv.info,"",@"SHT_CUDA_INFO"
	.align	4


	//----- nvinfo : EIATTR_REGCOUNT
	.align		4
        /*0000*/ 	.byte	0x04, 0x2f
        /*0002*/ 	.short	(.L_19 - .L_18)
	.align		4
.L_18:
        /*0004*/ 	.word	index@(_ZN7cutlass13device_kernelINS_4gemm6kernel13GemmUniversalIN4cute5tupleIJiiiiEEENS1_10collective13CollectiveMmaINS1_35MainloopSm100TmaUmmaWarpSpecializedILi6ELi2ELi4ENS5_IJNS4_1CILi1EEENSA_ILi8EEESB_EEEEENS5_IJNSA_ILi128EEESF_NSA_ILi64EEEEEENS_6half_tENS5_IJSB_llEEESI_SJ_NS4_8TiledMMAINS4_8MMA_AtomIJNS4_20SM100_MMA_F16BF16_SSISI_SI_fLi128ELi128ELNS4_4UMMA5MajorE1ELSO_1ELNSN_7ScaleInE0ELSP_0EEEEEENS4_6LayoutINS5_IJSB_SB_SB_EEENS5_IJNSA_ILi0EEESU_SU_EEEEENS5_IJNS4_10UnderscoreESX_SX_EEEEENS4_23SM90_TMA_LOAD_MULTICASTENS4_14ComposedLayoutINS4_7SwizzleILi3ELi4ELi3EEENS4_18smem_ptr_flag_bitsILi16EEENSS_INS5_IJSG_SC_EEENS5_IJSB_SG_EEEEEEEvNS4_8identityENS4_13SM90_TMA_LOADES19_vS1A_EENS_8epilogue10collective18CollectiveEpilogueINS1D_23Sm100TmaWarpSpecializedILi4ELi2ELi32ELb1ELb0EEEJSH_NS5_IJNSS_ISF_SB_EENSS_INSA_ILi32EEESB_EEEEESI_NS5_IJlSB_lEEESI_S1M_NS1D_6fusion15FusionCallbacksIS1H_NS1N_17LinearCombinationISI_fSI_fLNS_15FloatRoundStyleE2EEESH_S1L_JEEENS4_5SM1004TMEM4LOAD26SM100_TMEM_LOAD_32dp32b32xES1B_NS11_INS12_ILi2ELi4ELi3EEES15_NSS_INS5_IJSC_S1J_EEENS5_IJS1J_SB_EEEEEEENS4_39AutoVectorizingCopyWithAssumedAlignmentILi128EEENS4_14SM90_TMA_STOREES21_S23_S23_EEEvvEEEEvNT_6ParamsE)
        /*0008*/ 	.word	0x0000006e


	//----- nvinfo : EIATTR_FRAME_SIZE
	.align		4
.L_19:
        /*000c*/ 	.byte	0x04, 0x11
        /*000e*/ 	.short	(.L_21 - .L_20)
	.align		4
.L_20:
        /*0010*/ 	.word	index@($__internal_2_$__cuda_sm10x_tcgen05_guardrail_trap_unallocated_columns_being_dealloced)
        /*0014*/ 	.word	0x00000000


	//----- nvinfo : EIATTR_FRAME_SIZE
	.align		4
.L_21:
        /*0018*/ 	.byte	0x04, 0x11
        /*001a*/ 	.short	(.L_23 - .L_22)
	.align		4
.L_22:
        /*001c*/ 	.word	index@($__internal_1_$__cuda_sm10x_tcgen05_guardrail_trap_phase_invalid_during_alloc)
        /*0020*/ 	.word	0x00000000


	//----- nvinfo : EIATTR_FRAME_SIZE
	.align		4
.L_23:
        /*0024*/ 	.byte	0x04, 0x11
        /*0026*/ 	.short	(.L_25 - .L_24)
	.align		4
.L_24:
        /*0028*/ 	.word	index@($__internal_0_$__cuda_sm10x_tcgen05_guardrail_trap_col_being_dealloced_not_returned_by_alloc)
        /*002c*/ 	.word	0x00000000


	//----- nvinfo : EIATTR_FRAME_SIZE
	.align		4
.L_25:
        /*0030*/ 	.byte	0x04, 0x11
        /*0032*/ 	.short	(.L_27 - .L_26)
	.align		4
.L_26:
        /*0034*/ 	.word	index@(_ZN7cutlass13device_kernelINS_4gemm6kernel13GemmUniversalIN4cute5tupleIJiiiiEEENS1_10collective13CollectiveMmaINS1_35MainloopSm100TmaUmmaWarpSpecializedILi6ELi2ELi4ENS5_IJNS4_1CILi1EEENSA_ILi8EEESB_EEEEENS5_IJNSA_ILi128EEESF_NSA_ILi64EEEEEENS_6half_tENS5_IJSB_llEEESI_SJ_NS4_8TiledMMAINS4_8MMA_AtomIJNS4_20SM100_MMA_F16BF16_SSISI_SI_fLi128ELi128ELNS4_4UMMA5MajorE1ELSO_1ELNSN_7ScaleInE0ELSP_0EEEEEENS4_6LayoutINS5_IJSB_SB_SB_EEENS5_IJNSA_ILi0EEESU_SU_EEEEENS5_IJNS4_10UnderscoreESX_SX_EEEEENS4_23SM90_TMA_LOAD_MULTICASTENS4_14ComposedLayoutINS4_7SwizzleILi3ELi4ELi3EEENS4_18smem_ptr_flag_bitsILi16EEENSS_INS5_IJSG_SC_EEENS5_IJSB_SG_EEEEEEEvNS4_8identityENS4_13SM90_TMA_LOADES19_vS1A_EENS_8epilogue10collective18CollectiveEpilogueINS1D_23Sm100TmaWarpSpecializedILi4ELi2ELi32ELb1ELb0EEEJSH_NS5_IJNSS_ISF_SB_EENSS_INSA_ILi32EEESB_EEEEESI_NS5_IJlSB_lEEESI_S1M_NS1D_6fusion15FusionCallbacksIS1H_NS1N_17LinearCombinationISI_fSI_fLNS_15FloatRoundStyleE2EEESH_S1L_JEEENS4_5SM1004TMEM4LOAD26SM100_TMEM_LOAD_32dp32b32xES1B_NS11_INS12_ILi2ELi4ELi3EEES15_NSS_INS5_IJSC_S1J_EEENS5_IJS1J_SB_EEEEEEENS4_39AutoVectorizingCopyWithAssumedAlignmentILi128EEENS4_14SM90_TMA_STOREES21_S23_S23_EEEvvEEEEvNT_6ParamsE)
        /*0038*/ 	.word	0x00000000


	//----- nvinfo : EIATTR_MIN_STACK_SIZE
	.align		4
.L_27:
        /*003c*/ 	.byte	0x04, 0x12
        /*003e*/ 	.short	(.L_29 - .L_28)
	.align		4
.L_28:
        /*0040*/ 	.word	index@(_ZN7cutlass13device_kernelINS_4gemm6kernel13GemmUniversalIN4cute5tupleIJiiiiEEENS1_10collective13CollectiveMmaINS1_35MainloopSm100TmaUmmaWarpSpecializedILi6ELi2ELi4ENS5_IJNS4_1CILi1EEENSA_ILi8EEESB_EEEEENS5_IJNSA_ILi128EEESF_NSA_ILi64EEEEEENS_6half_tENS5_IJSB_llEEESI_SJ_NS4_8TiledMMAINS4_8MMA_AtomIJNS4_20SM100_MMA_F16BF16_SSISI_SI_fLi128ELi128ELNS4_4UMMA5MajorE1ELSO_1ELNSN_7ScaleInE0ELSP_0EEEEEENS4_6LayoutINS5_IJSB_SB_SB_EEENS5_IJNSA_ILi0EEESU_SU_EEEEENS5_IJNS4_10UnderscoreESX_SX_EEEEENS4_23SM90_TMA_LOAD_MULTICASTENS4_14ComposedLayoutINS4_7SwizzleILi3ELi4ELi3EEENS4_18smem_ptr_flag_bitsILi16EEENSS_INS5_IJSG_SC_EEENS5_IJSB_SG_EEEEEEEvNS4_8identityENS4_13SM90_TMA_LOADES19_vS1A_EENS_8epilogue10collective18CollectiveEpilogueINS1D_23Sm100TmaWarpSpecializedILi4ELi2ELi32ELb1ELb0EEEJSH_NS5_IJNSS_ISF_SB_EENSS_INSA_ILi32EEESB_EEEEESI_NS5_IJlSB_lEEESI_S1M_NS1D_6fusion15FusionCallbacksIS1H_NS1N_17LinearCombinationISI_fSI_fLNS_15FloatRoundStyleE2EEESH_S1L_JEEENS4_5SM1004TMEM4LOAD26SM100_TMEM_LOAD_32dp32b32xES1B_NS11_INS12_ILi2ELi4ELi3EEES15_NSS_INS5_IJSC_S1J_EEENS5_IJS1J_SB_EEEEEEENS4_39AutoVectorizingCopyWithAssumedAlignmentILi128EEENS4_14SM90_TMA_STOREES21_S23_S23_EEEvvEEEEvNT_6ParamsE)
        /*0044*/ 	.word	0x00000000
.L_29:


//--------------------- .nv.compat                --------------------------
	.section	.nv.compat,"",@"SHT_CUDA_COMPAT_INFO"
	.align	4
        /*0000*/ 	.byte	0x02, 0x09, 0x01, 0x00, 0x02, 0x02, 0x02, 0x00, 0x02, 0x05, 0x05, 0x00, 0x03, 0x07, 0x01, 0x01
        /*0010*/ 	.byte	0x02, 0x03, 0x01, 0x00, 0x02, 0x06, 0x01, 0x00, 0x04, 0x0b, 0x08, 0x00, 0x09, 0x00, 0x00, 0x00
        /*0020*/ 	.byte	0x00, 0x00, 0x00, 0x00


//--------------------- .nv.info._ZN7cutlass13device_kernelINS_4gemm6kernel13GemmUniversalIN4cute5tupleIJiiiiEEENS1_10collective13CollectiveMmaINS1_35MainloopSm100TmaUmmaWarpSpecializedILi6ELi2ELi4ENS5_IJNS4_1CILi1EEENSA_ILi8EEESB_EEEEENS5_IJNSA_ILi128EEESF_NSA_ILi64EEEEEENS_6half_tENS5_IJSB_llEEESI_SJ_NS4_8TiledMMAINS4_8MMA_AtomIJNS4_20SM100_MMA_F16BF16_SSISI_SI_fLi128ELi128ELNS4_4UMMA5MajorE1ELSO_1ELNSN_7ScaleInE0ELSP_0EEEEEENS4_6LayoutINS5_IJSB_SB_SB_EEENS5_IJNSA_ILi0EEESU_SU_EEEEENS5_IJNS4_10UnderscoreESX_SX_EEEEENS4_23SM90_TMA_LOAD_MULTICASTENS4_14ComposedLayoutINS4_7SwizzleILi3ELi4ELi3EEENS4_18smem_ptr_flag_bitsILi16EEENSS_INS5_IJSG_SC_EEENS5_IJSB_SG_EEEEEEEvNS4_8identityENS4_13SM90_TMA_LOADES19_vS1A_EENS_8epilogue10collective18CollectiveEpilogueINS1D_23Sm100TmaWarpSpecializedILi4ELi2ELi32ELb1ELb0EEEJSH_NS5_IJNSS_ISF_SB_EENSS_INSA_ILi32EEESB_EEEEESI_NS5_IJlSB_lEEESI_S1M_NS1D_6fusion15FusionCallbacksIS1H_NS1N_17LinearCombinationISI_fSI_fLNS_15FloatRoundStyleE2EEESH_S1L_JEEENS4_5SM1004TMEM4LOAD26SM100_TMEM_LOAD_32dp32b32xES1B_NS11_INS12_ILi2ELi4ELi3EEES15_NSS_INS5_IJSC_S1J_EEENS5_IJS1J_SB_EEEEEEENS4_39AutoVectorizingCopyWithAssumedAlignmentILi128EEENS4_14SM90_TMA_STOREES21_S23_S23_EEEvvEEEEvNT_6ParamsE --------------------------
	.section	.nv.info._ZN7cutlass13device_kernelINS_4gemm6kernel13GemmUniversalIN4cute5tupleIJiiiiEEENS1_10collective13CollectiveMmaINS1_35MainloopSm100TmaUmmaWarpSpecializedILi6ELi2ELi4ENS5_IJNS4_1CILi1EEENSA_ILi8EEESB_EEEEENS5_IJNSA_ILi128EEESF_NSA_ILi64EEEEEENS_6half_tENS5_IJSB_llEEESI_SJ_NS4_8TiledMMAINS4_8MMA_AtomIJNS4_20SM100_MMA_F16BF16_SSISI_SI_fLi128ELi128ELNS4_4UMMA5MajorE1ELSO_1ELNSN_7ScaleInE0ELSP_0EEEEEENS4_6LayoutINS5_IJSB_SB_SB_EEENS5_IJNSA_ILi0EEESU_SU_EEEEENS5_IJNS4_10UnderscoreESX_SX_EEEEENS4_23SM90_TMA_LOAD_MULTICASTENS4_14ComposedLayoutINS4_7SwizzleILi3ELi4ELi3EEENS4_18smem_ptr_flag_bitsILi16EEENSS_INS5_IJSG_SC_EEENS5_IJSB_SG_EEEEEEEvNS4_8identityENS4_13SM90_TMA_LOADES19_vS1A_EENS_8epilogue10collective18CollectiveEpilogueINS1D_23Sm100TmaWarpSpecializedILi4ELi2ELi32ELb1ELb0EEEJSH_NS5_IJNSS_ISF_SB_EENSS_INSA_ILi32EEESB_EEEEESI_NS5_IJlSB_lEEESI_S1M_NS1D_6fusion15FusionCallbacksIS1H_NS1N_17LinearCombinationISI_fSI_fLNS_15FloatRoundStyleE2EEESH_S1L_JEEENS4_5SM1004TMEM4LOAD26SM100_TMEM_LOAD_32dp32b32xES1B_NS11_INS12_ILi2ELi4ELi3EEES15_NSS_INS5_IJSC_S1J_EEENS5_IJS1J_SB_EEEEEEENS4_39AutoVectorizingCopyWithAssumedAlignmentILi128EEENS4_14SM90_TMA_STOREES21_S23_S23_EEEvvEEEEvNT_6ParamsE,"",@"SHT_CUDA_INFO"
	.sectionflags	@""
	.align	4


	//----- nvinfo : EIATTR_CUDA_API_VERSION
	.align		4
        /*0000*/ 	.byte	0x04, 0x37
        /*0002*/ 	.short	(.L_31 - .L_30)
.L_30:
        /*0004*/ 	.word	0x00000082


	//----- nvinfo : EIATTR_KPARAM_INFO
	.align		4
.L_31:
        /*0008*/ 	.byte	0x04, 0x17
        /*000a*/ 	.short	(.L_33 - .L_32)
.L_32:
        /*000c*/ 	.word	0x00000000
        /*0010*/ 	.short	0x0000
        /*0012*/ 	.short	0x0000
        /*0014*/ 	.byte	0x00, 0xf0, 0x01, 0x20


	//----- nvinfo : EIATTR_AT_ENTRY_FRAGMENTS
	.align		4
.L_33:
        /*0018*/ 	.byte	0x04, 0x4f
        /*001a*/ 	.short	(.L_35 - .L_34)


	//   ....[0]....
.L_34:
        /*001c*/ 	.word	0x00000006


	//----- nvinfo : EIATTR_RESERVED_SMEM_USED
	.align		4
.L_35:
        /*0020*/ 	.byte	0x01, 0x41
	.zero		2


	//----- nvinfo : EIATTR_SPARSE_MMA_MASK
	.align		4
        /*0024*/ 	.byte	0x03, 0x50
        /*0026*/ 	.short	0x0000


	//----- nvinfo : EIATTR_TCGEN05_1CTA_USED
	.align		4
        /*0028*/ 	.byte	0x01, 0x51
	.zero		2


	//----- nvinfo : EIATTR_MAXREG_COUNT
	.align		4
        /*002c*/ 	.byte	0x03, 0x1b
        /*002e*/ 	.short	0x00ff


	//----- nvinfo : EIATTR_NUM_BARRIERS
	.align		4
        /*0030*/ 	.byte	0x02, 0x4c
        /*0032*/ 	.byte	0x07
	.zero		1


	//----- nvinfo : EIATTR_EXTERNS
	.align		4
        /*0034*/ 	.byte	0x04, 0x0f
        /*0036*/ 	.short	(.L_37 - .L_36)


	//   ....[0]....
	.align		4
.L_36:
        /*0038*/ 	.word	index@(__assertfail)


	//----- nvinfo : EIATTR_MERCURY_ISA_VERSION
	.align		4
.L_37:
        /*003c*/ 	.byte	0x03, 0x5f
        /*003e*/ 	.short	0x0101


	//----- nvinfo : EIATTR_INT_WARP_WIDE_INSTR_OFFSETS
	.align		4
        /*0040*/ 	.byte	0x04, 0x31
        /*0042*/ 	.short	(.L_39 - .L_38)


	//   ....[0]....
.L_38:
        /*0044*/ 	.word	0x00002360


	//   ....[1]....
        /*0048*/ 	.word	0x00003ee0


	//   ....[2]....
        /*004c*/ 	.word	0x00003f10


	//   ....[3]....
        /*0050*/ 	.word	0x00003f60


	//   ....[4]....
        /*0054*/ 	.word	0x00004850


	//   ....[5]....
        /*0058*/ 	.word	0x000048a0


	//   ....[6]....
        /*005c*/ 	.word	0x00004990


	//   ....[7]....
        /*0060*/ 	.word	0x00004a00


	//   ....[8]....
        /*0064*/ 	.word	0x00004b10


	//   ....[9]....
        /*0068*/ 	.word	0x00004ba0


	//   ....[10]....
        /*006c*/ 	.word	0x00004d70


	//   ....[11]....
        /*0070*/ 	.word	0x00004eb0


	//----- nvinfo : EIATTR_COOP_GROUP_MASK_REGIDS
	.align		4
.L_39:
        /*0074*/ 	.byte	0x04, 0x29
        /*0076*/ 	.short	(.L_41 - .L_40)


	//   ....[0]....
.L_40:
        /*0078*/ 	.word	0xffffffff


	//   ....[1]....
        /*007c*/ 	.word	0xffffffff


	//   ....[2]....
        /*0080*/ 	.word	0xffffffff


	//   ....[3]....
        /*0084*/ 	.word	0xffffffff


	//   ....[4]....
        /*0088*/ 	.word	0xffffffff


	//   ....[5]....
        /*008c*/ 	.word	0xffffffff


	//   ....[6]....
        /*0090*/ 	.word	0xffffffff


	//   ....[7]....
        /*0094*/ 	.word	0xffffffff


	//   ....[8]....
        /*0098*/ 	.word	0xffffffff


	//   ....[9]....
        /*009c*/ 	.word	0xffffffff


	//   ....[10]....
        /*00a0*/ 	.word	0xffffffff


	//   ....[11]....
        /*00a4*/ 	.word	0xffffffff


	//   ....[12]....
        /*00a8*/ 	.word	0xffffffff


	//   ....[13]....
        /*00ac*/ 	.word	0xffffffff


	//----- nvinfo : EIATTR_COOP_GROUP_INSTR_OFFSETS
	.align		4
.L_41:
        /*00b0*/ 	.byte	0x04, 0x28
        /*00b2*/ 	.short	(.L_43 - .L_42)


	//   ....[0]....
.L_42:
        /*00b4*/ 	.word	0x00000090


	//   ....[1]....
        /*00b8*/ 	.word	0x000004d0


	//   ....[2]....
        /*00bc*/ 	.word	0x000006c0


	//   ....[3]....
        /*00c0*/ 	.word	0x00000860


	//   ....[4]....
        /*00c4*/ 	.word	0x00000960


	//   ....[5]....
        /*00c8*/ 	.word	0x00000ad0


	//   ....[6]....
        /*00cc*/ 	.word	0x00000c70


	//   ....[7]....
        /*00d0*/ 	.word	0x00000e20


	//   ....[8]....
        /*00d4*/ 	.word	0x00002240


	//   ....[9]....
        /*00d8*/ 	.word	0x00003140


	//   ....[10]....
        /*00dc*/ 	.word	0x00003350


	//   ....[11]....
        /*00e0*/ 	.word	0x00003380


	//   ....[12]....
        /*00e4*/ 	.word	0x00003dd0


	//   ....[13]....
        /*00e8*/ 	.word	0x00004000


	//----- nvinfo : EIATTR_VRC_CTA_INIT_COUNT
	.align		4
.L_43:
        /*00ec*/ 	.byte	0x02, 0x4a
        /*00ee*/ 	.byte	0x80
	.zero		1


	//----- nvinfo : EIATTR_SYSCALL_OFFSETS
	.align		4
        /*00f0*/ 	.byte	0x04, 0x46
        /*00f2*/ 	.short	(.L_45 - .L_44)


	//   ....[0]....
.L_44:
        /*00f4*/ 	.word	0x00005950


	//   ....[1]....
        /*00f8*/ 	.word	0x00005a40


	//   ....[2]....
        /*00fc*/ 	.word	0x000061b0


	//   ....[3]....
        /*0100*/ 	.word	0x00006e30


	//   ....[4]....
        /*0104*/ 	.word	0x00007a80


	//   ....[5]....
        /*0108*/ 	.word	0x000086d0


	//----- nvinfo : EIATTR_MBARRIER_INSTR_OFFSETS
	.align		4
.L_45:
        /*010c*/ 	.byte	0x04, 0x39
        /*010e*/ 	.short	(.L_47 - .L_46)


	//   ....[0]....
.L_46:
        /*0110*/ 	.word	0x000005f0
        /*0114*/ 	.word	0x000000ff
        /*0118*/ 	.word	0x00000000
        /*011c*/ 	.short	0x0100
        /*011e*/ 	.byte	0x08
	.zero		1


	//   ....[1]....
        /*0120*/ 	.word	0x00000600
        /*0124*/ 	.word	0x000000ff
        /*0128*/ 	.word	0x00000030
        /*012c*/ 	.short	0x0100
        /*012e*/ 	.byte	0x08
	.zero		1


	//   ....[2]....
        /*0130*/ 	.word	0x00000610
        /*0134*/ 	.word	0x000000ff
        /*0138*/ 	.word	0x00000008
        /*013c*/ 	.short	0x0100
        /*013e*/ 	.byte	0x08
	.zero		1


	//   ....[3]....
        /*0140*/ 	.word	0x00000620
        /*0144*/ 	.word	0x000000ff
        /*0148*/ 	.word	0x00000038
        /*014c*/ 	.short	0x0100
        /*014e*/ 	.byte	0x08
	.zero		1


	//   ....[4]....
        /*0150*/ 	.word	0x00000630
        /*0154*/ 	.word	0x000000ff
        /*0158*/ 	.word	0x00000010
        /*015c*/ 	.short	0x0100
        /*015e*/ 	.byte	0x08
	.zero		1


	//   ....[5]....
        /*0160*/ 	.word	0x00000640
        /*0164*/ 	.word	0x000000ff
        /*0168*/ 	.word	0x00000040
        /*016c*/ 	.short	0x0100
        /*016e*/ 	.byte	0x08
	.zero		1


	//   ....[6]....
        /*0170*/ 	.word	0x00000650
        /*0174*/ 	.word	0x000000ff
        /*0178*/ 	.word	0x00000018
        /*017c*/ 	.short	0x0100
        /*017e*/ 	.byte	0x08
	.zero		1


	//   ....[7]....
        /*0180*/ 	.word	0x00000660
        /*0184*/ 	.word	0x000000ff
        /*0188*/ 	.word	0x00000048
        /*018c*/ 	.short	0x0100
        /*018e*/ 	.byte	0x08
	.zero		1


	//   ....[8]....
        /*0190*/ 	.word	0x00000670
        /*0194*/ 	.word	0x000000ff
        /*0198*/ 	.word	0x00000020
        /*019c*/ 	.short	0x0100
        /*019e*/ 	.byte	0x08
	.zero		1


	//   ....[9]....
        /*01a0*/ 	.word	0x00000680
        /*01a4*/ 	.word	0x000000ff
        /*01a8*/ 	.word	0x00000050
        /*01ac*/ 	.short	0x0100
        /*01ae*/ 	.byte	0x08
	.zero		1


	//   ....[10]....
        /*01b0*/ 	.word	0x00000690
        /*01b4*/ 	.word	0x000000ff
        /*01b8*/ 	.word	0x00000028
        /*01bc*/ 	.short	0x0100
        /*01be*/ 	.byte	0x08
	.zero		1


	//   ....[11]....
        /*01c0*/ 	.word	0x000006a0
        /*01c4*/ 	.word	0x000000ff
        /*01c8*/ 	.word	0x00000058
        /*01cc*/ 	.short	0x0100
        /*01ce*/ 	.byte	0x08
	.zero		1


	//   ....[12]....
        /*01d0*/ 	.word	0x000007d0
        /*01d4*/ 	.word	0x000000ff
        /*01d8*/ 	.word	0x00000060
        /*01dc*/ 	.short	0x0100
        /*01de*/ 	.byte	0x08
	.zero		1


	//   ....[13]....
        /*01e0*/ 	.word	0x000007e0
        /*01e4*/ 	.word	0x000000ff
        /*01e8*/ 	.word	0x00000080
        /*01ec*/ 	.short	0x0100
        /*01ee*/ 	.byte	0x08
	.zero		1


	//   ....[14]....
        /*01f0*/ 	.word	0x000007f0
        /*01f4*/ 	.word	0x000000ff
        /*01f8*/ 	.word	0x00000068
        /*01fc*/ 	.short	0x0100
        /*01fe*/ 	.byte	0x08
	.zero		1


	//   ....[15]....
        /*0200*/ 	.word	0x00000800
        /*0204*/ 	.word	0x000000ff
        /*0208*/ 	.word	0x00000088
        /*020c*/ 	.short	0x0100
        /*020e*/ 	.byte	0x08
	.zero		1


	//   ....[16]....
        /*0210*/ 	.word	0x00000810
        /*0214*/ 	.word	0x000000ff
        /*0218*/ 	.word	0x00000070
        /*021c*/ 	.short	0x0100
        /*021e*/ 	.byte	0x08
	.zero		1


	//   ....[17]....
        /*0220*/ 	.word	0x00000820
        /*0224*/ 	.word	0x000000ff
        /*0228*/ 	.word	0x00000090
        /*022c*/ 	.short	0x0100
        /*022e*/ 	.byte	0x08
	.zero		1


	//   ....[18]....
        /*0230*/ 	.word	0x00000830
        /*0234*/ 	.word	0x000000ff
        /*0238*/ 	.word	0x00000078
        /*023c*/ 	.short	0x0100
        /*023e*/ 	.byte	0x08
	.zero		1


	//   ....[19]....
        /*0240*/ 	.word	0x00000840
        /*0244*/ 	.word	0x000000ff
        /*0248*/ 	.word	0x00000098
        /*024c*/ 	.short	0x0100
        /*024e*/ 	.byte	0x08
	.zero		1


	//   ....[20]....
        /*0250*/ 	.word	0x00000930
        /*0254*/ 	.word	0x000000ff
        /*0258*/ 	.word	0x000000a0
        /*025c*/ 	.short	0x0100
        /*025e*/ 	.byte	0x06
	.zero		1


	//   ....[21]....
        /*0260*/ 	.word	0x00000940
        /*0264*/ 	.word	0x000000ff
        /*0268*/ 	.word	0x000000a8
        /*026c*/ 	.short	0x0100
        /*026e*/ 	.byte	0x06
	.zero		1


	//   ....[22]....
        /*0270*/ 	.word	0x00000a80
        /*0274*/ 	.word	0x000000ff
        /*0278*/ 	.word	0x000000b0
        /*027c*/ 	.short	0x0100
        /*027e*/ 	.byte	0x06
	.zero		1


	//   ....[23]....
        /*0280*/ 	.word	0x00000a90
        /*0284*/ 	.word	0x000000ff
        /*0288*/ 	.word	0x000000c0
        /*028c*/ 	.short	0x0100
        /*028e*/ 	.byte	0x06
	.zero		1


	//   ....[24]....
        /*0290*/ 	.word	0x00000aa0
        /*0294*/ 	.word	0x000000ff
        /*0298*/ 	.word	0x000000b8
        /*029c*/ 	.short	0x0100
        /*029e*/ 	.byte	0x06
	.zero		1


	//   ....[25]....
        /*02a0*/ 	.word	0x00000ab0
        /*02a4*/ 	.word	0x000000ff
        /*02a8*/ 	.word	0x000000c8
        /*02ac*/ 	.short	0x0100
        /*02ae*/ 	.byte	0x06
	.zero		1


	//   ....[26]....
        /*02b0*/ 	.word	0x00000be0
        /*02b4*/ 	.word	0x000000ff
        /*02b8*/ 	.word	0x000000d0
        /*02bc*/ 	.short	0x0100
        /*02be*/ 	.byte	0x08
	.zero		1


	//   ....[27]....
        /*02c0*/ 	.word	0x00000bf0
        /*02c4*/ 	.word	0x000000ff
        /*02c8*/ 	.word	0x000000f0
        /*02cc*/ 	.short	0x0100
        /*02ce*/ 	.byte	0x08
	.zero		1


	//   ....[28]....
        /*02d0*/ 	.word	0x00000c00
        /*02d4*/ 	.word	0x000000ff
        /*02d8*/ 	.word	0x000000d8
        /*02dc*/ 	.short	0x0100
        /*02de*/ 	.byte	0x08
	.zero		1


	//   ....[29]....
        /*02e0*/ 	.word	0x00000c10
        /*02e4*/ 	.word	0x000000ff
        /*02e8*/ 	.word	0x000000f8
        /*02ec*/ 	.short	0x0100
        /*02ee*/ 	.byte	0x08
	.zero		1


	//   ....[30]....
        /*02f0*/ 	.word	0x00000c20
        /*02f4*/ 	.word	0x000000ff
        /*02f8*/ 	.word	0x000000e0
        /*02fc*/ 	.short	0x0100
        /*02fe*/ 	.byte	0x08
	.zero		1


	//   ....[31]....
        /*0300*/ 	.word	0x00000c30
        /*0304*/ 	.word	0x000000ff
        /*0308*/ 	.word	0x00000100
        /*030c*/ 	.short	0x0100
        /*030e*/ 	.byte	0x08
	.zero		1


	//   ....[32]....
        /*0310*/ 	.word	0x00000c40
        /*0314*/ 	.word	0x000000ff
        /*0318*/ 	.word	0x000000e8
        /*031c*/ 	.short	0x0100
        /*031e*/ 	.byte	0x08
	.zero		1


	//   ....[33]....
        /*0320*/ 	.word	0x00000c50
        /*0324*/ 	.word	0x000000ff
        /*0328*/ 	.word	0x00000108
        /*032c*/ 	.short	0x0100
        /*032e*/ 	.byte	0x08
	.zero		1


	//   ....[34]....
        /*0330*/ 	.word	0x00000d40
        /*0334*/ 	.word	0x000000ff
        /*0338*/ 	.word	0x00000110
        /*033c*/ 	.short	0x0100
        /*033e*/ 	.byte	0x06
	.zero		1


	//   ....[35]....
        /*0340*/ 	.word	0x00000d50
        /*0344*/ 	.word	0x000000ff
        /*0348*/ 	.word	0x00000120
        /*034c*/ 	.short	0x0100
        /*034e*/ 	.byte	0x06
	.zero		1


	//   ....[36]....
        /*0350*/ 	.word	0x00000d60
        /*0354*/ 	.word	0x000000ff
        /*0358*/ 	.word	0x00000118
        /*035c*/ 	.short	0x0100
        /*035e*/ 	.byte	0x06
	.zero		1


	//   ....[37]....
        /*0360*/ 	.word	0x00000d70
        /*0364*/ 	.word	0x000000ff
        /*0368*/ 	.word	0x00000128
        /*036c*/ 	.short	0x0100
        /*036e*/ 	.byte	0x06
	.zero		1


	//   ....[38]....
        /*0370*/ 	.word	0x00001900
        /*0374*/ 	.word	0x00000002
        /*0378*/ 	.word	0x00000120
        /*037c*/ 	.short	0x010a
        /*037e*/ 	.byte	0xff
	.zero		1


	//   ....[39]....
        /*0380*/ 	.word	0x00001930
        /*0384*/ 	.word	0x00000002
        /*0388*/ 	.word	0x00000110
        /*038c*/ 	.short	0x0101
        /*038e*/ 	.byte	0xff
	.zero		1


	//   ....[40]....
        /*0390*/ 	.word	0x00001a00
        /*0394*/ 	.word	0x000000ff
        /*0398*/ 	.word	0x00000030
        /*039c*/ 	.short	0x010a
        /*039e*/ 	.byte	0x08
	.zero		1


	//   ....[41]....
        /*03a0*/ 	.word	0x00001ac0
        /*03a4*/ 	.word	0x000000ff
        /*03a8*/ 	.word	0x00000030
        /*03ac*/ 	.short	0x010a
        /*03ae*/ 	.byte	0x21
	.zero		1


	//   ....[42]....
        /*03b0*/ 	.word	0x00001c50
        /*03b4*/ 	.word	0x000000ff
        /*03b8*/ 	.word	0x00000030
        /*03bc*/ 	.short	0x010a
        /*03be*/ 	.byte	0x08
	.zero		1


	//   ....[43]....
        /*03c0*/ 	.word	0x00001e30
        /*03c4*/ 	.word	0x000000ff
        /*03c8*/ 	.word	0x000000a8
        /*03cc*/ 	.short	0x0101
        /*03ce*/ 	.byte	0x05
	.zero		1


	//   ....[44]....
        /*03d0*/ 	.word	0x00001e50
        /*03d4*/ 	.word	0x000000ff
        /*03d8*/ 	.word	0x00000030
        /*03dc*/ 	.short	0x010a
        /*03de*/ 	.byte	0x08
	.zero		1


	//   ....[45]....
        /*03e0*/ 	.word	0x00001ef0
        /*03e4*/ 	.word	0x000000ff
        /*03e8*/ 	.word	0x00000030
        /*03ec*/ 	.short	0x010a
        /*03ee*/ 	.byte	0x21
	.zero		1


	//   ....[46]....
        /*03f0*/ 	.word	0x00002080
        /*03f4*/ 	.word	0x000000ff
        /*03f8*/ 	.word	0x00000030
        /*03fc*/ 	.short	0x010a
        /*03fe*/ 	.byte	0x08
	.zero		1


	//   ....[47]....
        /*0400*/ 	.word	0x00002270
        /*0404*/ 	.word	0x00000002
        /*0408*/ 	.word	0x000000b0
        /*040c*/ 	.short	0x010a
        /*040e*/ 	.byte	0xff
	.zero		1


	//   ....[48]....
        /*0410*/ 	.word	0x00002330
        /*0414*/ 	.word	0x00000002
        /*0418*/ 	.word	0x00000000
        /*041c*/ 	.short	0x0101
        /*041e*/ 	.byte	0xff
	.zero		1


	//   ....[49]....
        /*0420*/ 	.word	0x00002890
        /*0424*/ 	.word	0x000000ff
        /*0428*/ 	.word	0x00000000
        /*042c*/ 	.short	0x010a
        /*042e*/ 	.byte	0x04
	.zero		1


	//   ....[50]....
        /*0430*/ 	.word	0x00002920
        /*0434*/ 	.word	0x000000ff
        /*0438*/ 	.word	0x00000000
        /*043c*/ 	.short	0x010a
        /*043e*/ 	.byte	0x04
	.zero		1


	//   ....[51]....
        /*0440*/ 	.word	0x000029b0
        /*0444*/ 	.word	0x000000ff
        /*0448*/ 	.word	0x00000000
        /*044c*/ 	.short	0x010a
        /*044e*/ 	.byte	0x04
	.zero		1


	//   ....[52]....
        /*0450*/ 	.word	0x00002a40
        /*0454*/ 	.word	0x000000ff
        /*0458*/ 	.word	0x00000000
        /*045c*/ 	.short	0x010a
        /*045e*/ 	.byte	0x04
	.zero		1


	//   ....[53]....
        /*0460*/ 	.word	0x00002ad0
        /*0464*/ 	.word	0x000000ff
        /*0468*/ 	.word	0x00000000
        /*046c*/ 	.short	0x010a
        /*046e*/ 	.byte	0x04
	.zero		1


	//   ....[54]....
        /*0470*/ 	.word	0x00002b70
        /*0474*/ 	.word	0x00000000
        /*0478*/ 	.word	0x00000000
        /*047c*/ 	.short	0x010a
        /*047e*/ 	.byte	0xff
	.zero		1


	//   ....[55]....
        /*0480*/ 	.word	0x00002ca0
        /*0484*/ 	.word	0x00000000
        /*0488*/ 	.word	0x00000110
        /*048c*/ 	.short	0x010a
        /*048e*/ 	.byte	0xff
	.zero		1


	//   ....[56]....
        /*0490*/ 	.word	0x00002d10
        /*0494*/ 	.word	0x00000000
        /*0498*/ 	.word	0x00000000
        /*049c*/ 	.short	0x0101
        /*049e*/ 	.byte	0xff
	.zero		1


	//   ....[57]....
        /*04a0*/ 	.word	0x00002d30
        /*04a4*/ 	.word	0x000000ff
        /*04a8*/ 	.word	0x000000c0
        /*04ac*/ 	.short	0x010a
        /*04ae*/ 	.byte	0x05
	.zero		1


	//   ....[58]....
        /*04b0*/ 	.word	0x00002e50
        /*04b4*/ 	.word	0x00000000
        /*04b8*/ 	.word	0x000000b0
        /*04bc*/ 	.short	0x010a
        /*04be*/ 	.byte	0xff
	.zero		1


	//   ....[59]....
        /*04c0*/ 	.word	0x00002f50
        /*04c4*/ 	.word	0x00000000
        /*04c8*/ 	.word	0x00000000
        /*04cc*/ 	.short	0x0101
        /*04ce*/ 	.byte	0xff
	.zero		1


	//   ....[60]....
        /*04d0*/ 	.word	0x00002fe0
        /*04d4*/ 	.word	0x000000ff
        /*04d8*/ 	.word	0x000000c0
        /*04dc*/ 	.short	0x0106
        /*04de*/ 	.byte	0x05
	.zero		1


	//   ....[61]....
        /*04e0*/ 	.word	0x00003000
        /*04e4*/ 	.word	0x000000ff
        /*04e8*/ 	.word	0x000000c0
        /*04ec*/ 	.short	0x010a
        /*04ee*/ 	.byte	0x05
	.zero		1


	//   ....[62]....
        /*04f0*/ 	.word	0x00003090
        /*04f4*/ 	.word	0x000000ff
        /*04f8*/ 	.word	0x000000c0
        /*04fc*/ 	.short	0x0106
        /*04fe*/ 	.byte	0x04
	.zero		1


	//   ....[63]....
        /*0500*/ 	.word	0x000030d0
        /*0504*/ 	.word	0x00000000
        /*0508*/ 	.word	0x000000c0
        /*050c*/ 	.short	0x010a
        /*050e*/ 	.byte	0xff
	.zero		1


	//   ....[64]....
        /*0510*/ 	.word	0x00003620
        /*0514*/ 	.word	0x00000000
        /*0518*/ 	.word	0x000000b0
        /*051c*/ 	.short	0x010a
        /*051e*/ 	.byte	0xff
	.zero		1


	//   ....[65]....
        /*0520*/ 	.word	0x00003730
        /*0524*/ 	.word	0x00000003
        /*0528*/ 	.word	0x00000000
        /*052c*/ 	.short	0x0101
        /*052e*/ 	.byte	0xff
	.zero		1


	//   ....[66]....
        /*0530*/ 	.word	0x00003740
        /*0534*/ 	.word	0x000000ff
        /*0538*/ 	.word	0x00000000
        /*053c*/ 	.short	0x010a
        /*053e*/ 	.byte	0x06
	.zero		1


	//   ....[67]....
        /*0540*/ 	.word	0x00003760
        /*0544*/ 	.word	0x000000ff
        /*0548*/ 	.word	0x000000f0
        /*054c*/ 	.short	0x010a
        /*054e*/ 	.byte	0x07
	.zero		1


	//   ....[68]....
        /*0550*/ 	.word	0x00003830
        /*0554*/ 	.word	0x000000ff
        /*0558*/ 	.word	0x00000000
        /*055c*/ 	.short	0x010a
        /*055e*/ 	.byte	0x06
	.zero		1


	//   ....[69]....
        /*0560*/ 	.word	0x00003960
        /*0564*/ 	.word	0x000000ff
        /*0568*/ 	.word	0x00000000
        /*056c*/ 	.short	0x010a
        /*056e*/ 	.byte	0x1a
	.zero		1


	//   ....[70]....
        /*0570*/ 	.word	0x00003c00
        /*0574*/ 	.word	0x000000ff
        /*0578*/ 	.word	0x00000000
        /*057c*/ 	.short	0x010a
        /*057e*/ 	.byte	0x06
	.zero		1


	//   ....[71]....
        /*0580*/ 	.word	0x00003c90
        /*0584*/ 	.word	0x000000ff
        /*0588*/ 	.word	0x00000000
        /*058c*/ 	.short	0x010a
        /*058e*/ 	.byte	0x06
	.zero		1


	//   ....[72]....
        /*0590*/ 	.word	0x00003d20
        /*0594*/ 	.word	0x000000ff
        /*0598*/ 	.word	0x00000000
        /*059c*/ 	.short	0x010a
        /*059e*/ 	.byte	0x06
	.zero		1


	//   ....[73]....
        /*05a0*/ 	.word	0x00003db0
        /*05a4*/ 	.word	0x000000ff
        /*05a8*/ 	.word	0x00000000
        /*05ac*/ 	.short	0x010a
        /*05ae*/ 	.byte	0x07
	.zero		1


	//   ....[74]....
        /*05b0*/ 	.word	0x000041f0
        /*05b4*/ 	.word	0x00000000
        /*05b8*/ 	.word	0x000000b0
        /*05bc*/ 	.short	0x010a
        /*05be*/ 	.byte	0xff
	.zero		1


	//   ....[75]....
        /*05c0*/ 	.word	0x000042b0
        /*05c4*/ 	.word	0x00000000
        /*05c8*/ 	.word	0x00000000
        /*05cc*/ 	.short	0x0101
        /*05ce*/ 	.byte	0xff
	.zero		1


	//   ....[76]....
        /*05d0*/ 	.word	0x000045d0
        /*05d4*/ 	.word	0x000000ff
        /*05d8*/ 	.word	0x000000a8
        /*05dc*/ 	.short	0x010a
        /*05de*/ 	.byte	0x04
	.zero		1


	//   ....[77]....
        /*05e0*/ 	.word	0x000047d0
        /*05e4*/ 	.word	0x000000ff
        /*05e8*/ 	.word	0x00000080
        /*05ec*/ 	.short	0x010a
        /*05ee*/ 	.byte	0x04
	.zero		1


	//   ....[78]....
        /*05f0*/ 	.word	0x00004940
        /*05f4*/ 	.word	0x000000ff
        /*05f8*/ 	.word	0x00000060
        /*05fc*/ 	.short	0x010b
        /*05fe*/ 	.byte	0x04
	.zero		1


	//   ....[79]....
        /*0600*/ 	.word	0x00004950
        /*0604*/ 	.word	0x000000ff
        /*0608*/ 	.word	0x00000000
        /*060c*/ 	.short	0x0101
        /*060e*/ 	.byte	0x06
	.zero		1


	//   ....[80]....
        /*0610*/ 	.word	0x00004960
        /*0614*/ 	.word	0x000000ff
        /*0618*/ 	.word	0x00000088
        /*061c*/ 	.short	0x010a
        /*061e*/ 	.byte	0x04
	.zero		1


	//   ....[81]....
        /*0620*/ 	.word	0x00004ab0
        /*0624*/ 	.word	0x000000ff
        /*0628*/ 	.word	0x00000068
        /*062c*/ 	.short	0x010b
        /*062e*/ 	.byte	0x04
	.zero		1


	//   ....[82]....
        /*0630*/ 	.word	0x00004ac0
        /*0634*/ 	.word	0x000000ff
        /*0638*/ 	.word	0x00000000
        /*063c*/ 	.short	0x0101
        /*063e*/ 	.byte	0x06
	.zero		1


	//   ....[83]....
        /*0640*/ 	.word	0x00004ad0
        /*0644*/ 	.word	0x000000ff
        /*0648*/ 	.word	0x00000090
        /*064c*/ 	.short	0x010a
        /*064e*/ 	.byte	0x04
	.zero		1


	//   ....[84]....
        /*0650*/ 	.word	0x00004c50
        /*0654*/ 	.word	0x000000ff
        /*0658*/ 	.word	0x00000070
        /*065c*/ 	.short	0x010b
        /*065e*/ 	.byte	0x04
	.zero		1


	//   ....[85]....
        /*0660*/ 	.word	0x00004c90
        /*0664*/ 	.word	0x000000ff
        /*0668*/ 	.word	0x00000000
        /*066c*/ 	.short	0x0101
        /*066e*/ 	.byte	0x06
	.zero		1


	//   ....[86]....
        /*0670*/ 	.word	0x00004cd0
        /*0674*/ 	.word	0x000000ff
        /*0678*/ 	.word	0x00000098
        /*067c*/ 	.short	0x010a
        /*067e*/ 	.byte	0x04
	.zero		1


	//   ....[87]....
        /*0680*/ 	.word	0x00004f10
        /*0684*/ 	.word	0x000000ff
        /*0688*/ 	.word	0x00000078
        /*068c*/ 	.short	0x010b
        /*068e*/ 	.byte	0x04
	.zero		1


	//   ....[88]....
        /*0690*/ 	.word	0x00004f30
        /*0694*/ 	.word	0x000000ff
        /*0698*/ 	.word	0x00000000
        /*069c*/ 	.short	0x0101
        /*069e*/ 	.byte	0x05
	.zero		1


	//   ....[89]....
        /*06a0*/ 	.word	0x00004f60
        /*06a4*/ 	.word	0x000000ff
        /*06a8*/ 	.word	0x00000080
        /*06ac*/ 	.short	0x010a
        /*06ae*/ 	.byte	0x04
	.zero		1


	//   ....[90]....
        /*06b0*/ 	.word	0x00004f80
        /*06b4*/ 	.word	0x000000ff
        /*06b8*/ 	.word	0x00000088
        /*06bc*/ 	.short	0x010a
        /*06be*/ 	.byte	0x04
	.zero		1


	//   ....[91]....
        /*06c0*/ 	.word	0x00004fa0
        /*06c4*/ 	.word	0x000000ff
        /*06c8*/ 	.word	0x00000090
        /*06cc*/ 	.short	0x010a
        /*06ce*/ 	.byte	0x04
	.zero		1


	//   ....[92]....
        /*06d0*/ 	.word	0x00004fe0
        /*06d4*/ 	.word	0x00000000
        /*06d8*/ 	.word	0x00000098
        /*06dc*/ 	.short	0x010a
        /*06de*/ 	.byte	0xff
	.zero		1


	//   ....[93]....
        /*06e0*/ 	.word	0x00005310
        /*06e4*/ 	.word	0x00000000
        /*06e8*/ 	.word	0x000000b0
        /*06ec*/ 	.short	0x010a
        /*06ee*/ 	.byte	0xff
	.zero		1


	//   ....[94]....
        /*06f0*/ 	.word	0x00005420
        /*06f4*/ 	.word	0x00000000
        /*06f8*/ 	.word	0x00000000
        /*06fc*/ 	.short	0x0101
        /*06fe*/ 	.byte	0xff
	.zero		1


	//   ....[95]....
        /*0700*/ 	.word	0x00005e70
        /*0704*/ 	.word	0x000000ff
        /*0708*/ 	.word	0x00000060
        /*070c*/ 	.short	0x010a
        /*070e*/ 	.byte	0x30
	.zero		1


	//   ....[96]....
        /*0710*/ 	.word	0x00005eb0
        /*0714*/ 	.word	0x00000040
        /*0718*/ 	.word	0x000000d0
        /*071c*/ 	.short	0x010a
        /*071e*/ 	.byte	0xff
	.zero		1


	//   ....[97]....
        /*0720*/ 	.word	0x00005fa0
        /*0724*/ 	.word	0x000000ff
        /*0728*/ 	.word	0x00000060
        /*072c*/ 	.short	0x010a
        /*072e*/ 	.byte	0x30
	.zero		1


	//   ....[98]....
        /*0730*/ 	.word	0x00006090
        /*0734*/ 	.word	0x00000040
        /*0738*/ 	.word	0x000000d0
        /*073c*/ 	.short	0x010a
        /*073e*/ 	.byte	0xff
	.zero		1


	//   ....[99]....
        /*0740*/ 	.word	0x00006b60
        /*0744*/ 	.word	0x00000000
        /*0748*/ 	.word	0x00000000
        /*074c*/ 	.short	0x0101
        /*074e*/ 	.byte	0xff
	.zero		1


	//   ....[100]....
        /*0750*/ 	.word	0x00006b70
        /*0754*/ 	.word	0x00000002
        /*0758*/ 	.word	0x00000060
        /*075c*/ 	.short	0x010a
        /*075e*/ 	.byte	0xff
	.zero		1


	//   ....[101]....
        /*0760*/ 	.word	0x00006c50
        /*0764*/ 	.word	0x00000002
        /*0768*/ 	.word	0x00000060
        /*076c*/ 	.short	0x010a
        /*076e*/ 	.byte	0xff
	.zero		1


	//   ....[102]....
        /*0770*/ 	.word	0x000077b0
        /*0774*/ 	.word	0x00000048
        /*0778*/ 	.word	0x00000000
        /*077c*/ 	.short	0x0101
        /*077e*/ 	.byte	0xff
	.zero		1


	//   ....[103]....
        /*0780*/ 	.word	0x000077d0
        /*0784*/ 	.word	0x00000000
        /*0788*/ 	.word	0x00000060
        /*078c*/ 	.short	0x010a
        /*078e*/ 	.byte	0xff
	.zero		1


	//   ....[104]....
        /*0790*/ 	.word	0x000078a0
        /*0794*/ 	.word	0x00000000
        /*0798*/ 	.word	0x00000060
        /*079c*/ 	.short	0x010a
        /*079e*/ 	.byte	0xff
	.zero		1


	//   ....[105]....
        /*07a0*/ 	.word	0x00008400
        /*07a4*/ 	.word	0x00000048
        /*07a8*/ 	.word	0x00000000
        /*07ac*/ 	.short	0x0101
        /*07ae*/ 	.byte	0xff
	.zero		1


	//   ....[106]....
        /*07b0*/ 	.word	0x00008420
        /*07b4*/ 	.word	0x00000000
        /*07b8*/ 	.word	0x00000060
        /*07bc*/ 	.short	0x010a
        /*07be*/ 	.byte	0xff
	.zero		1


	//   ....[107]....
        /*07c0*/ 	.word	0x000084f0
        /*07c4*/ 	.word	0x00000000
        /*07c8*/ 	.word	0x00000060
        /*07cc*/ 	.short	0x010a
        /*07ce*/ 	.byte	0xff
	.zero		1


	//   ....[108]....
        /*07d0*/ 	.word	0x00008830
        /*07d4*/ 	.word	0x000000ff
        /*07d8*/ 	.word	0x00000000
        /*07dc*/ 	.short	0x0101
        /*07de*/ 	.byte	0x05
	.zero		1


	//   ....[109]....
        /*07e0*/ 	.word	0x000090b0
        /*07e4*/ 	.word	0x00000000
        /*07e8*/ 	.word	0x00000000
        /*07ec*/ 	.short	0x0101
        /*07ee*/ 	.byte	0xff
	.zero		1


	//   ....[110]....
        /*07f0*/ 	.word	0x00009320
        /*07f4*/ 	.word	0x000000ff
        /*07f8*/ 	.word	0x00000000
        /*07fc*/ 	.short	0x0101
        /*07fe*/ 	.byte	0x04
	.zero		1


	//   ....[111]....
        /*0800*/ 	.word	0x00009340
        /*0804*/ 	.word	0x00000002
        /*0808*/ 	.word	0x00000120
        /*080c*/ 	.short	0x010a
        /*080e*/ 	.byte	0xff
	.zero		1


	//   ....[112]....
        /*0810*/ 	.word	0x000093a0
        /*0814*/ 	.word	0x00000002
        /*0818*/ 	.word	0x00000030
        /*081c*/ 	.short	0x010a
        /*081e*/ 	.byte	0xff
	.zero		1


	//   ....[113]....
        /*0820*/ 	.word	0x00009400
        /*0824*/ 	.word	0x00000002
        /*0828*/ 	.word	0x00000030
        /*082c*/ 	.short	0x010a
        /*082e*/ 	.byte	0xff
	.zero		1


	//   ....[114]....
        /*0830*/ 	.word	0x00009450
        /*0834*/ 	.word	0x00000002
        /*0838*/ 	.word	0x000000b0
        /*083c*/ 	.short	0x010a
        /*083e*/ 	.byte	0xff
	.zero		1


	//   ....[115]....
        /*0840*/ 	.word	0x000094b0
        /*0844*/ 	.word	0x00000000
        /*0848*/ 	.word	0x00000000
        /*084c*/ 	.short	0x010a
        /*084e*/ 	.byte	0xff
	.zero		1


	//   ....[116]....
        /*0850*/ 	.word	0x00009510
        /*0854*/ 	.word	0x00000000
        /*0858*/ 	.word	0x00000000
        /*085c*/ 	.short	0x010a
        /*085e*/ 	.byte	0xff
	.zero		1


	//   ....[117]....
        /*0860*/ 	.word	0x00009570
        /*0864*/ 	.word	0x00000000
        /*0868*/ 	.word	0x00000000
        /*086c*/ 	.short	0x010a
        /*086e*/ 	.byte	0xff
	.zero		1


	//   ....[118]....
        /*0870*/ 	.word	0x000095d0
        /*0874*/ 	.word	0x00000000
        /*0878*/ 	.word	0x00000000
        /*087c*/ 	.short	0x010a
        /*087e*/ 	.byte	0xff
	.zero		1


	//   ....[119]....
        /*0880*/ 	.word	0x00009630
        /*0884*/ 	.word	0x00000000
        /*0888*/ 	.word	0x00000000
        /*088c*/ 	.short	0x010a
        /*088e*/ 	.byte	0xff
	.zero		1


	//   ....[120]....
        /*0890*/ 	.word	0x00009680
        /*0894*/ 	.word	0x00000000
        /*0898*/ 	.word	0x00000110
        /*089c*/ 	.short	0x010a
        /*089e*/ 	.byte	0xff
	.zero		1


	//   ....[121]....
        /*08a0*/ 	.word	0x000096e0
        /*08a4*/ 	.word	0x00000000
        /*08a8*/ 	.word	0x000000c0
        /*08ac*/ 	.short	0x010a
        /*08ae*/ 	.byte	0xff
	.zero		1


	//   ....[122]....
        /*08b0*/ 	.word	0x00009730
        /*08b4*/ 	.word	0x00000000
        /*08b8*/ 	.word	0x000000b0
        /*08bc*/ 	.short	0x010a
        /*08be*/ 	.byte	0xff
	.zero		1


	//   ....[123]....
        /*08c0*/ 	.word	0x00009790
        /*08c4*/ 	.word	0x00000000
        /*08c8*/ 	.word	0x000000c0
        /*08cc*/ 	.short	0x010a
        /*08ce*/ 	.byte	0xff
	.zero		1


	//   ....[124]....
        /*08d0*/ 	.word	0x000097e0
        /*08d4*/ 	.word	0x00000000
        /*08d8*/ 	.word	0x000000b0
        /*08dc*/ 	.short	0x010a
        /*08de*/ 	.byte	0xff
	.zero		1


	//   ....[125]....
        /*08e0*/ 	.word	0x00009840
        /*08e4*/ 	.word	0x00000002
        /*08e8*/ 	.word	0x000000f0
        /*08ec*/ 	.short	0x010a
        /*08ee*/ 	.byte	0xff
	.zero		1


	//   ....[126]....
        /*08f0*/ 	.word	0x000098a0
        /*08f4*/ 	.word	0x00000000
        /*08f8*/ 	.word	0x00000000
        /*08fc*/ 	.short	0x010a
        /*08fe*/ 	.byte	0xff
	.zero		1


	//   ....[127]....
        /*0900*/ 	.word	0x00009900
        /*0904*/ 	.word	0x00000000
        /*0908*/ 	.word	0x00000000
        /*090c*/ 	.short	0x010a
        /*090e*/ 	.byte	0xff
	.zero		1


	//   ....[128]....
        /*0910*/ 	.word	0x00009960
        /*0914*/ 	.word	0x00000000
        /*0918*/ 	.word	0x00000000
        /*091c*/ 	.short	0x010a
        /*091e*/ 	.byte	0xff
	.zero		1


	//   ....[129]....
        /*0920*/ 	.word	0x000099c0
        /*0924*/ 	.word	0x00000000
        /*0928*/ 	.word	0x00000000
        /*092c*/ 	.short	0x010a
        /*092e*/ 	.byte	0xff
	.zero		1


	//   ....[130]....
        /*0930*/ 	.word	0x00009a20
        /*0934*/ 	.word	0x00000000
        /*0938*/ 	.word	0x00000000
        /*093c*/ 	.short	0x010a
        /*093e*/ 	.byte	0xff
	.zero		1


	//   ....[131]....
        /*0940*/ 	.word	0x00009a70
        /*0944*/ 	.word	0x00000000
        /*0948*/ 	.word	0x000000b0
        /*094c*/ 	.short	0x010a
        /*094e*/ 	.byte	0xff
	.zero		1


	//   ....[132]....
        /*0950*/ 	.word	0x00009ad0
        /*0954*/ 	.word	0x00000000
        /*0958*/ 	.word	0x000000a8
        /*095c*/ 	.short	0x010a
        /*095e*/ 	.byte	0xff
	.zero		1


	//   ....[133]....
        /*0960*/ 	.word	0x00009b30
        /*0964*/ 	.word	0x00000000
        /*0968*/ 	.word	0x00000080
        /*096c*/ 	.short	0x010a
        /*096e*/ 	.byte	0xff
	.zero		1


	//   ....[134]....
        /*0970*/ 	.word	0x00009b90
        /*0974*/ 	.word	0x00000000
        /*0978*/ 	.word	0x00000088
        /*097c*/ 	.short	0x010a
        /*097e*/ 	.byte	0xff
	.zero		1


	//   ....[135]....
        /*0980*/ 	.word	0x00009bf0
        /*0984*/ 	.word	0x00000000
        /*0988*/ 	.word	0x00000090
        /*098c*/ 	.short	0x010a
        /*098e*/ 	.byte	0xff
	.zero		1


	//   ....[136]....
        /*0990*/ 	.word	0x00009c50
        /*0994*/ 	.word	0x00000000
        /*0998*/ 	.word	0x00000098
        /*099c*/ 	.short	0x010a
        /*099e*/ 	.byte	0xff
	.zero		1


	//   ....[137]....
        /*09a0*/ 	.word	0x00009cb0
        /*09a4*/ 	.word	0x00000000
        /*09a8*/ 	.word	0x00000080
        /*09ac*/ 	.short	0x010a
        /*09ae*/ 	.byte	0xff
	.zero		1


	//   ....[138]....
        /*09b0*/ 	.word	0x00009d10
        /*09b4*/ 	.word	0x00000000
        /*09b8*/ 	.word	0x00000088
        /*09bc*/ 	.short	0x010a
        /*09be*/ 	.byte	0xff
	.zero		1


	//   ....[139]....
        /*09c0*/ 	.word	0x00009d70
        /*09c4*/ 	.word	0x00000000
        /*09c8*/ 	.word	0x00000090
        /*09cc*/ 	.short	0x010a
        /*09ce*/ 	.byte	0xff
	.zero		1


	//   ....[140]....
        /*09d0*/ 	.word	0x00009dc0
        /*09d4*/ 	.word	0x00000000
        /*09d8*/ 	.word	0x000000b0
        /*09dc*/ 	.short	0x010a
        /*09de*/ 	.byte	0xff
	.zero		1


	//   ....[141]....
        /*09e0*/ 	.word	0x00009e20
        /*09e4*/ 	.word	0x00000002
        /*09e8*/ 	.word	0x00000060
        /*09ec*/ 	.short	0x010a
        /*09ee*/ 	.byte	0xff
	.zero		1


	//   ....[142]....
        /*09f0*/ 	.word	0x00009e70
        /*09f4*/ 	.word	0x00000040
        /*09f8*/ 	.word	0x000000d0
        /*09fc*/ 	.short	0x010a
        /*09fe*/ 	.byte	0xff
	.zero		1


	//   ....[143]....
        /*0a00*/ 	.word	0x00009ec0
        /*0a04*/ 	.word	0x00000002
        /*0a08*/ 	.word	0x00000060
        /*0a0c*/ 	.short	0x010a
        /*0a0e*/ 	.byte	0xff
	.zero		1


	//   ....[144]....
        /*0a10*/ 	.word	0x00009f10
        /*0a14*/ 	.word	0x00000000
        /*0a18*/ 	.word	0x00000060
        /*0a1c*/ 	.short	0x010a
        /*0a1e*/ 	.byte	0xff
	.zero		1


	//   ....[145]....
        /*0a20*/ 	.word	0x00009f60
        /*0a24*/ 	.word	0x00000000
        /*0a28*/ 	.word	0x00000060
        /*0a2c*/ 	.short	0x010a
        /*0a2e*/ 	.byte	0xff
	.zero		1


	//----- nvinfo : EIATTR_NUM_MBARRIERS
	.align		4
.L_47:
        /*0a30*/ 	.byte	0x03, 0x38
        /*0a32*/ 	.short	0x0026


	//----- nvinfo : EIATTR_EXIT_INSTR_OFFSETS
	.align		4
        /*0a34*/ 	.byte	0x04, 0x1c
        /*0a36*/ 	.short	(.L_49 - .L_48)


	//   ....[0]....
.L_48:
        /*0a38*/ 	.word	0x00002ba0


	//   ....[1]....
        /*0a3c*/ 	.word	0x000030a0


	//   ....[2]....
        /*0a40*/ 	.word	0x00003100


	//   ....[3]....
        /*0a44*/ 	.word	0x00004010


	//   ....[4]....
        /*0a48*/ 	.word	0x00005010


	//   ....[5]....
        /*0a4c*/ 	.word	0x00005050


	//   ....[6]....
        /*0a50*/ 	.word	0x00009210


	//   ....[7]....
        /*0a54*/ 	.word	0x00009290


	//   ....[8]....
        /*0a58*/ 	.word	0x000092c0


	//   ....[9]....
        /*0a5c*/ 	.word	0x00009330


	//----- nvinfo : EIATTR_MAX_THREADS
	.align		4
.L_49:
        /*0a60*/ 	.byte	0x04, 0x05
        /*0a62*/ 	.short	(.L_51 - .L_50)
.L_50:
        /*0a64*/ 	.word	0x00000100
        /*0a68*/ 	.word	0x00000001
        /*0a6c*/ 	.word	0x00000001


	//----- nvinfo : EIATTR_CRS_STACK_SIZE
	.align		4
.L_51:
        /*0a70*/ 	.byte	0x04, 0x1e
        /*0a72*/ 	.short	(.L_53 - .L_52)
.L_52:
        /*0a74*/ 	.word	0x00000000


	//----- nvinfo : EIATTR_CBANK_PARAM_SIZE
	.align		4
.L_53:
        /*0a78*/ 	.byte	0x03, 0x19
        /*0a7a*/ 	.short	0x0800


	//----- nvinfo : EIATTR_PARAM_CBANK
	.align		4
        /*0a7c*/ 	.byte	0x04, 0x0a
        /*0a7e*/ 	.short	(.L_55 - .L_54)
	.align		4
.L_54:
        /*0a80*/ 	.word	index@(.nv.constant0._ZN7cutlass13device_kernelINS_4gemm6kernel13GemmUniversalIN4cute5tupleIJiiiiEEENS1_10collective13CollectiveMmaINS1_35MainloopSm100TmaUmmaWarpSpecializedILi6ELi2ELi4ENS5_IJNS4_1CILi1EEENSA_ILi8EEESB_EEEEENS5_IJNSA_ILi128EEESF_NSA_ILi64EEEEEENS_6half_tENS5_IJSB_llEEESI_SJ_NS4_8TiledMMAINS4_8MMA_AtomIJNS4_20SM100_MMA_F16BF16_SSISI_SI_fLi128ELi128ELNS4_4UMMA5MajorE1ELSO_1ELNSN_7ScaleInE0ELSP_0EEEEEENS4_6LayoutINS5_IJSB_SB_SB_EEENS5_IJNSA_ILi0EEESU_SU_EEEEENS5_IJNS4_10UnderscoreESX_SX_EEEEENS4_23SM90_TMA_LOAD_MULTICASTENS4_14ComposedLayoutINS4_7SwizzleILi3ELi4ELi3EEENS4_18smem_ptr_flag_bitsILi16EEENSS_INS5_IJSG_SC_EEENS5_IJSB_SG_EEEEEEEvNS4_8identityENS4_13SM90_TMA_LOADES19_vS1A_EENS_8epilogue10collective18CollectiveEpilogueINS1D_23Sm100TmaWarpSpecializedILi4ELi2ELi32ELb1ELb0EEEJSH_NS5_IJNSS_ISF_SB_EENSS_INSA_ILi32EEESB_EEEEESI_NS5_IJlSB_lEEESI_S1M_NS1D_6fusion15FusionCallbacksIS1H_NS1N_17LinearCombinationISI_fSI_fLNS_15FloatRoundStyleE2EEESH_S1L_JEEENS4_5SM1004TMEM4LOAD26SM100_TMEM_LOAD_32dp32b32xES1B_NS11_INS12_ILi2ELi4ELi3EEES15_NSS_INS5_IJSC_S1J_EEENS5_IJS1J_SB_EEEEEEENS4_39AutoVectorizingCopyWithAssumedAlignmentILi128EEENS4_14SM90_TMA_STOREES21_S23_S23_EEEvvEEEEvNT_6ParamsE)
        /*0a84*/ 	.short	0x0380
        /*0a86*/ 	.short	0x0800


	//----- nvinfo : EIATTR_SW_WAR
	.align		4
.L_55:
        /*0a88*/ 	.byte	0x04, 0x36
        /*0a8a*/ 	.short	(.L_57 - .L_56)
.L_56:
        /*0a8c*/ 	.word	0x00000008
.L_57:


//--------------------- .nv.callgraph             --------------------------
	.section	.nv.callgraph,"",@"SHT_CUDA_CALLGRAPH"
	.align	4
	.sectionentsize	8
	.align		4
        /*0000*/ 	.word	0x00000000
	.align		4
        /*0004*/ 	.word	0xffffffff
	.align		4
        /*0008*/ 	.word	index@(_ZN7cutlass13device_kernelINS_4gemm6kernel13GemmUniversalIN4cute5tupleIJiiiiEEENS1_10collective13CollectiveMmaINS1_35MainloopSm100TmaUmmaWarpSpecializedILi6ELi2ELi4ENS5_IJNS4_1CILi1EEENSA_ILi8EEESB_EEEEENS5_IJNSA_ILi128EEESF_NSA_ILi64EEEEEENS_6half_tENS5_IJSB_llEEESI_SJ_NS4_8TiledMMAINS4_8MMA_AtomIJNS4_20SM100_MMA_F16BF16_SSISI_SI_fLi128ELi128ELNS4_4UMMA5MajorE1ELSO_1ELNSN_7ScaleInE0ELSP_0EEEEEENS4_6LayoutINS5_IJSB_SB_SB_EEENS5_IJNSA_ILi0EEESU_SU_EEEEENS5_IJNS4_10UnderscoreESX_SX_EEEEENS4_23SM90_TMA_LOAD_MULTICASTENS4_14ComposedLayoutINS4_7SwizzleILi3ELi4ELi3EEENS4_18smem_ptr_flag_bitsILi16EEENSS_INS5_IJSG_SC_EEENS5_IJSB_SG_EEEEEEEvNS4_8identityENS4_13SM90_TMA_LOADES19_vS1A_EENS_8epilogue10collective18CollectiveEpilogueINS1D_23Sm100TmaWarpSpecializedILi4ELi2ELi32ELb1ELb0EEEJSH_NS5_IJNSS_ISF_SB_EENSS_INSA_ILi32EEESB_EEEEESI_NS5_IJlSB_lEEESI_S1M_NS1D_6fusion15FusionCallbacksIS1H_NS1N_17LinearCombinationISI_fSI_fLNS_15FloatRoundStyleE2EEESH_S1L_JEEENS4_5SM1004TMEM4LOAD26SM100_TMEM_LOAD_32dp32b32xES1B_NS11_INS12_ILi2ELi4ELi3EEES15_NSS_INS5_IJSC_S1J_EEENS5_IJS1J_SB_EEEEEEENS4_39AutoVectorizingCopyWithAssumedAlignmentILi128EEENS4_14SM90_TMA_STOREES21_S23_S23_EEEvvEEEEvNT_6ParamsE)
	.align		4
        /*000c*/ 	.word	index@(__assertfail)
	.align		4
        /*0010*/ 	.word	0x00000000
	.align		4
        /*0014*/ 	.word	0xfffffffe
	.align		4
        /*0018*/ 	.word	0x00000000
	.align		4
        /*001c*/ 	.word	0xfffffffd
	.align		4
        /*0020*/ 	.word	0x00000000
	.align		4
        /*0024*/ 	.word	0xfffffffc


//--------------------- .nv.constant4             --------------------------
	.section	.nv.constant4,"a",@progbits
	.align	8
	.align		8
.nv.constant4:
        /*0000*/ 	.dword	__assertfail
	.align		8
        /*0008*/ 	.dword	__unnamed_1
	.align		8
        /*0010*/ 	.dword	__unnamed_2
	.align		8
        /*0018*/ 	.dword	_ZN40_INTERNAL_17e65c40_4_k_cu_e936ad2f_366004cuda3std3__45__cpo5beginE
	.align		8
        /*0020*/ 	.dword	_ZN40_INTERNAL_17e65c40_4_k_cu_e936ad2f_366004cuda3std3__45__cpo3endE
	.align		8
        /*0028*/ 	.dword	_ZN40_INTERNAL_17e65c40_4_k_cu_e936ad2f_366004cuda3std3__45__cpo6cbeginE
	.align		8
        /*0030*/ 	.dword	_ZN40_INTERNAL_17e65c40_4_k_cu_e936ad2f_366004cuda3std3__45__cpo4cendE
	.align		8
        /*0038*/ 	.dword	_ZN40_INTERNAL_17e65c40_4_k_cu_e936ad2f_366004cuda3std3__442_GLOBAL__N__17e65c40_4_k_cu_e936ad2f_366006ignoreE
	.align		8
        /*0040*/ 	.dword	_ZN40_INTERNAL_17e65c40_4_k_cu_e936ad2f_366004cuda3std3__419piecewise_constructE
	.align		8
        /*0048*/ 	.dword	_ZN40_INTERNAL_17e65c40_4_k_cu_e936ad2f_366004cuda3std3__48in_placeE
	.align		8
        /*0050*/ 	.dword	_ZN40_INTERNAL_17e65c40_4_k_cu_e936ad2f_366004cuda3std6ranges3__45__cpo4swapE
	.align		8
        /*0058*/ 	.dword	_ZN40_INTERNAL_17e65c40_4_k_cu_e936ad2f_366004cuda3std6ranges3__45__cpo9iter_moveE
	.align		8
        /*0060*/ 	.dword	_ZN40_INTERNAL_17e65c40_4_k_cu_e936ad2f_366004cute7productE
	.align		8
        /*0068*/ 	.dword	_ZN40_INTERNAL_17e65c40_4_k_cu_e936ad2f_366004cute1_E
	.align		8
        /*0070*/ 	.dword	$str$25
	.align		8
        /*0078*/ 	.dword	$str$26
	.align		8
        /*0080*/ 	.dword	$str$27
	.align		8
        /*0088*/ 	.dword	$str$28


//--------------------- .text._ZN7cutlass13device_kernelINS_4gemm6kernel13GemmUniversalIN4cute5tupleIJiiiiEEENS1_10collective13CollectiveMmaINS1_35MainloopSm100TmaUmmaWarpSpecializedILi6ELi2ELi4ENS5_IJNS4_1CILi1EEENSA_ILi8EEESB_EEEEENS5_IJNSA_ILi128EEESF_NSA_ILi64EEEEEENS_6half_tENS5_IJSB_llEEESI_SJ_NS4_8TiledMMAINS4_8MMA_AtomIJNS4_20SM100_MMA_F16BF16_SSISI_SI_fLi128ELi128ELNS4_4UMMA5MajorE1ELSO_1ELNSN_7ScaleInE0ELSP_0EEEEEENS4_6LayoutINS5_IJSB_SB_SB_EEENS5_IJNSA_ILi0EEESU_SU_EEEEENS5_IJNS4_10UnderscoreESX_SX_EEEEENS4_23SM90_TMA_LOAD_MULTICASTENS4_14ComposedLayoutINS4_7SwizzleILi3ELi4ELi3EEENS4_18smem_ptr_flag_bitsILi16EEENSS_INS5_IJSG_SC_EEENS5_IJSB_SG_EEEEEEEvNS4_8identityENS4_13SM90_TMA_LOADES19_vS1A_EENS_8epilogue10collective18CollectiveEpilogueINS1D_23Sm100TmaWarpSpecializedILi4ELi2ELi32ELb1ELb0EEEJSH_NS5_IJNSS_ISF_SB_EENSS_INSA_ILi32EEESB_EEEEESI_NS5_IJlSB_lEEESI_S1M_NS1D_6fusion15FusionCallbacksIS1H_NS1N_17LinearCombinationISI_fSI_fLNS_15FloatRoundStyleE2EEESH_S1L_JEEENS4_5SM1004TMEM4LOAD26SM100_TMEM_LOAD_32dp32b32xES1B_NS11_INS12_ILi2ELi4ELi3EEES15_NSS_INS5_IJSC_S1J_EEENS5_IJS1J_SB_EEEEEEENS4_39AutoVectorizingCopyWithAssumedAlignmentILi128EEENS4_14SM90_TMA_STOREES21_S23_S23_EEEvvEEEEvNT_6ParamsE --------------------------
	.section	.text._ZN7cutlass13device_kernelINS_4gemm6kernel13GemmUniversalIN4cute5tupleIJiiiiEEENS1_10collective13CollectiveMmaINS1_35MainloopSm100TmaUmmaWarpSpecializedILi6ELi2ELi4ENS5_IJNS4_1CILi1EEENSA_ILi8EEESB_EEEEENS5_IJNSA_ILi128EEESF_NSA_ILi64EEEEEENS_6half_tENS5_IJSB_llEEESI_SJ_NS4_8TiledMMAINS4_8MMA_AtomIJNS4_20SM100_MMA_F16BF16_SSISI_SI_fLi128ELi128ELNS4_4UMMA5MajorE1ELSO_1ELNSN_7ScaleInE0ELSP_0EEEEEENS4_6LayoutINS5_IJSB_SB_SB_EEENS5_IJNSA_ILi0EEESU_SU_EEEEENS5_IJNS4_10UnderscoreESX_SX_EEEEENS4_23SM90_TMA_LOAD_MULTICASTENS4_14ComposedLayoutINS4_7SwizzleILi3ELi4ELi3EEENS4_18smem_ptr_flag_bitsILi16EEENSS_INS5_IJSG_SC_EEENS5_IJSB_SG_EEEEEEEvNS4_8identityENS4_13SM90_TMA_LOADES19_vS1A_EENS_8epilogue10collective18CollectiveEpilogueINS1D_23Sm100TmaWarpSpecializedILi4ELi2ELi32ELb1ELb0EEEJSH_NS5_IJNSS_ISF_SB_EENSS_INSA_ILi32EEESB_EEEEESI_NS5_IJlSB_lEEESI_S1M_NS1D_6fusion15FusionCallbacksIS1H_NS1N_17LinearCombinationISI_fSI_fLNS_15FloatRoundStyleE2EEESH_S1L_JEEENS4_5SM1004TMEM4LOAD26SM100_TMEM_LOAD_32dp32b32xES1B_NS11_INS12_ILi2ELi4ELi3EEES15_NSS_INS5_IJSC_S1J_EEENS5_IJS1J_SB_EEEEEEENS4_39AutoVectorizingCopyWithAssumedAlignmentILi128EEENS4_14SM90_TMA_STOREES21_S23_S23_EEEvvEEEEvNT_6ParamsE,"ax",@progbits
	.align	128
.text._ZN7cutlass13device_kernelINS_4gemm6kernel13GemmUniversalIN4cute5tupleIJiiiiEEENS1_10collective13CollectiveMmaINS1_35MainloopSm100TmaUmmaWarpSpecializedILi6ELi2ELi4ENS5_IJNS4_1CILi1EEENSA_ILi8EEESB_EEEEENS5_IJNSA_ILi128EEESF_NSA_ILi64EEEEEENS_6half_tENS5_IJSB_llEEESI_SJ_NS4_8TiledMMAINS4_8MMA_AtomIJNS4_20SM100_MMA_F16BF16_SSISI_SI_fLi128ELi128ELNS4_4UMMA5MajorE1ELSO_1ELNSN_7ScaleInE0ELSP_0EEEEEENS4_6LayoutINS5_IJSB_SB_SB_EEENS5_IJNSA_ILi0EEESU_SU_EEEEENS5_IJNS4_10UnderscoreESX_SX_EEEEENS4_23SM90_TMA_LOAD_MULTICASTENS4_14ComposedLayoutINS4_7SwizzleILi3ELi4ELi3EEENS4_18smem_ptr_flag_bitsILi16EEENSS_INS5_IJSG_SC_EEENS5_IJSB_SG_EEEEEEEvNS4_8identityENS4_13SM90_TMA_LOADES19_vS1A_EENS_8epilogue10collective18CollectiveEpilogueINS1D_23Sm100TmaWarpSpecializedILi4ELi2ELi32ELb1ELb0EEEJSH_NS5_IJNSS_ISF_SB_EENSS_INSA_ILi32EEESB_EEEEESI_NS5_IJlSB_lEEESI_S1M_NS1D_6fusion15FusionCallbacksIS1H_NS1N_17LinearCombinationISI_fSI_fLNS_15FloatRoundStyleE2EEESH_S1L_JEEENS4_5SM1004TMEM4LOAD26SM100_TMEM_LOAD_32dp32b32xES1B_NS11_INS12_ILi2ELi4ELi3EEES15_NSS_INS5_IJSC_S1J_EEENS5_IJS1J_SB_EEEEEEENS4_39AutoVectorizingCopyWithAssumedAlignmentILi128EEENS4_14SM90_TMA_STOREES21_S23_S23_EEEvvEEEEvNT_6ParamsE:
        .type           _ZN7cutlass13device_kernelINS_4gemm6kernel13GemmUniversalIN4cute5tupleIJiiiiEEENS1_10collective13CollectiveMmaINS1_35MainloopSm100TmaUmmaWarpSpecializedILi6ELi2ELi4ENS5_IJNS4_1CILi1EEENSA_ILi8EEESB_EEEEENS5_IJNSA_ILi128EEESF_NSA_ILi64EEEEEENS_6half_tENS5_IJSB_llEEESI_SJ_NS4_8TiledMMAINS4_8MMA_AtomIJNS4_20SM100_MMA_F16BF16_SSISI_SI_fLi128ELi128ELNS4_4UMMA5MajorE1ELSO_1ELNSN_7ScaleInE0ELSP_0EEEEEENS4_6LayoutINS5_IJSB_SB_SB_EEENS5_IJNSA_ILi0EEESU_SU_EEEEENS5_IJNS4_10UnderscoreESX_SX_EEEEENS4_23SM90_TMA_LOAD_MULTICASTENS4_14ComposedLayoutINS4_7SwizzleILi3ELi4ELi3EEENS4_18smem_ptr_flag_bitsILi16EEENSS_INS5_IJSG_SC_EEENS5_IJSB_SG_EEEEEEEvNS4_8identityENS4_13SM90_TMA_LOADES19_vS1A_EENS_8epilogue10collective18CollectiveEpilogueINS1D_23Sm100TmaWarpSpecializedILi4ELi2ELi32ELb1ELb0EEEJSH_NS5_IJNSS_ISF_SB_EENSS_INSA_ILi32EEESB_EEEEESI_NS5_IJlSB_lEEESI_S1M_NS1D_6fusion15FusionCallbacksIS1H_NS1N_17LinearCombinationISI_fSI_fLNS_15FloatRoundStyleE2EEESH_S1L_JEEENS4_5SM1004TMEM4LOAD26SM100_TMEM_LOAD_32dp32b32xES1B_NS11_INS12_ILi2ELi4ELi3EEES15_NSS_INS5_IJSC_S1J_EEENS5_IJS1J_SB_EEEEEEENS4_39AutoVectorizingCopyWithAssumedAlignmentILi128EEENS4_14SM90_TMA_STOREES21_S23_S23_EEEvvEEEEvNT_6ParamsE,@function
        .size           _ZN7cutlass13device_kernelINS_4gemm6kernel13GemmUniversalIN4cute5tupleIJiiiiEEENS1_10collective13CollectiveMmaINS1_35MainloopSm100TmaUmmaWarpSpecializedILi6ELi2ELi4ENS5_IJNS4_1CILi1EEENSA_ILi8EEESB_EEEEENS5_IJNSA_ILi128EEESF_NSA_ILi64EEEEEENS_6half_tENS5_IJSB_llEEESI_SJ_NS4_8TiledMMAINS4_8MMA_AtomIJNS4_20SM100_MMA_F16BF16_SSISI_SI_fLi128ELi128ELNS4_4UMMA5MajorE1ELSO_1ELNSN_7ScaleInE0ELSP_0EEEEEENS4_6LayoutINS5_IJSB_SB_SB_EEENS5_IJNSA_ILi0EEESU_SU_EEEEENS5_IJNS4_10UnderscoreESX_SX_EEEEENS4_23SM90_TMA_LOAD_MULTICASTENS4_14ComposedLayoutINS4_7SwizzleILi3ELi4ELi3EEENS4_18smem_ptr_flag_bitsILi16EEENSS_INS5_IJSG_SC_EEENS5_IJSB_SG_EEEEEEEvNS4_8identityENS4_13SM90_TMA_LOADES19_vS1A_EENS_8epilogue10collective18CollectiveEpilogueINS1D_23Sm100TmaWarpSpecializedILi4ELi2ELi32ELb1ELb0EEEJSH_NS5_IJNSS_ISF_SB_EENSS_INSA_ILi32EEESB_EEEEESI_NS5_IJlSB_lEEESI_S1M_NS1D_6fusion15FusionCallbacksIS1H_NS1N_17LinearCombinationISI_fSI_fLNS_15FloatRoundStyleE2EEESH_S1L_JEEENS4_5SM1004TMEM4LOAD26SM100_TMEM_LOAD_32dp32b32xES1B_NS11_INS12_ILi2ELi4ELi3EEES15_NSS_INS5_IJSC_S1J_EEENS5_IJS1J_SB_EEEEEEENS4_39AutoVectorizingCopyWithAssumedAlignmentILi128EEENS4_14SM90_TMA_STOREES21_S23_S23_EEEvvEEEEvNT_6ParamsE,(.L_x_189 - _ZN7cutlass13device_kernelINS_4gemm6kernel13GemmUniversalIN4cute5tupleIJiiiiEEENS1_10collective13CollectiveMmaINS1_35MainloopSm100TmaUmmaWarpSpecializedILi6ELi2ELi4ENS5_IJNS4_1CILi1EEENSA_ILi8EEESB_EEEEENS5_IJNSA_ILi128EEESF_NSA_ILi64EEEEEENS_6half_tENS5_IJSB_llEEESI_SJ_NS4_8TiledMMAINS4_8MMA_AtomIJNS4_20SM100_MMA_F16BF16_SSISI_SI_fLi128ELi128ELNS4_4UMMA5MajorE1ELSO_1ELNSN_7ScaleInE0ELSP_0EEEEEENS4_6LayoutINS5_IJSB_SB_SB_EEENS5_IJNSA_ILi0EEESU_SU_EEEEENS5_IJNS4_10UnderscoreESX_SX_EEEEENS4_23SM90_TMA_LOAD_MULTICASTENS4_14ComposedLayoutINS4_7SwizzleILi3ELi4ELi3EEENS4_18smem_ptr_flag_bitsILi16EEENSS_INS5_IJSG_SC_EEENS5_IJSB_SG_EEEEEEEvNS4_8identityENS4_13SM90_TMA_LOADES19_vS1A_EENS_8epilogue10collective18CollectiveEpilogueINS1D_23Sm100TmaWarpSpecializedILi4ELi2ELi32ELb1ELb0EEEJSH_NS5_IJNSS_ISF_SB_EENSS_INSA_ILi32EEESB_EEEEESI_NS5_IJlSB_lEEESI_S1M_NS1D_6fusion15FusionCallbacksIS1H_NS1N_17LinearCombinationISI_fSI_fLNS_15FloatRoundStyleE2EEESH_S1L_JEEENS4_5SM1004TMEM4LOAD26SM100_TMEM_LOAD_32dp32b32xES1B_NS11_INS12_ILi2ELi4ELi3EEES15_NSS_INS5_IJSC_S1J_EEENS5_IJS1J_SB_EEEEEEENS4_39AutoVectorizingCopyWithAssumedAlignmentILi128EEENS4_14SM90_TMA_STOREES21_S23_S23_EEEvvEEEEvNT_6ParamsE)
        .other          _ZN7cutlass13device_kernelINS_4gemm6kernel13GemmUniversalIN4cute5tupleIJiiiiEEENS1_10collective13CollectiveMmaINS1_35MainloopSm100TmaUmmaWarpSpecializedILi6ELi2ELi4ENS5_IJNS4_1CILi1EEENSA_ILi8EEESB_EEEEENS5_IJNSA_ILi128EEESF_NSA_ILi64EEEEEENS_6half_tENS5_IJSB_llEEESI_SJ_NS4_8TiledMMAINS4_8MMA_AtomIJNS4_20SM100_MMA_F16BF16_SSISI_SI_fLi128ELi128ELNS4_4UMMA5MajorE1ELSO_1ELNSN_7ScaleInE0ELSP_0EEEEEENS4_6LayoutINS5_IJSB_SB_SB_EEENS5_IJNSA_ILi0EEESU_SU_EEEEENS5_IJNS4_10UnderscoreESX_SX_EEEEENS4_23SM90_TMA_LOAD_MULTICASTENS4_14ComposedLayoutINS4_7SwizzleILi3ELi4ELi3EEENS4_18smem_ptr_flag_bitsILi16EEENSS_INS5_IJSG_SC_EEENS5_IJSB_SG_EEEEEEEvNS4_8identityENS4_13SM90_TMA_LOADES19_vS1A_EENS_8epilogue10collective18CollectiveEpilogueINS1D_23Sm100TmaWarpSpecializedILi4ELi2ELi32ELb1ELb0EEEJSH_NS5_IJNSS_ISF_SB_EENSS_INSA_ILi32EEESB_EEEEESI_NS5_IJlSB_lEEESI_S1M_NS1D_6fusion15FusionCallbacksIS1H_NS1N_17LinearCombinationISI_fSI_fLNS_15FloatRoundStyleE2EEESH_S1L_JEEENS4_5SM1004TMEM4LOAD26SM100_TMEM_LOAD_32dp32b32xES1B_NS11_INS12_ILi2ELi4ELi3EEES15_NSS_INS5_IJSC_S1J_EEENS5_IJS1J_SB_EEEEEEENS4_39AutoVectorizingCopyWithAssumedAlignmentILi128EEENS4_14SM90_TMA_STOREES21_S23_S23_EEEvvEEEEvNT_6ParamsE,@"STO_CUDA_ENTRY STV_DEFAULT"
_ZN7cutlass13device_kernelINS_4gemm6kernel13GemmUniversalIN4cute5tupleIJiiiiEEENS1_10collective13CollectiveMmaINS1_35MainloopSm100TmaUmmaWarpSpecializedILi6ELi2ELi4ENS5_IJNS4_1CILi1EEENSA_ILi8EEESB_EEEEENS5_IJNSA_ILi128EEESF_NSA_ILi64EEEEEENS_6half_tENS5_IJSB_llEEESI_SJ_NS4_8TiledMMAINS4_8MMA_AtomIJNS4_20SM100_MMA_F16BF16_SSISI_SI_fLi128ELi128ELNS4_4UMMA5MajorE1ELSO_1ELNSN_7ScaleInE0ELSP_0EEEEEENS4_6LayoutINS5_IJSB_SB_SB_EEENS5_IJNSA_ILi0EEESU_SU_EEEEENS5_IJNS4_10UnderscoreESX_SX_EEEEENS4_23SM90_TMA_LOAD_MULTICASTENS4_14ComposedLayoutINS4_7SwizzleILi3ELi4ELi3EEENS4_18smem_ptr_flag_bitsILi16EEENSS_INS5_IJSG_SC_EEENS5_IJSB_SG_EEEEEEEvNS4_8identityENS4_13SM90_TMA_LOADES19_vS1A_EENS_8epilogue10collective18CollectiveEpilogueINS1D_23Sm100TmaWarpSpecializedILi4ELi2ELi32ELb1ELb0EEEJSH_NS5_IJNSS_ISF_SB_EENSS_INSA_ILi32EEESB_EEEEESI_NS5_IJlSB_lEEESI_S1M_NS1D_6fusion15FusionCallbacksIS1H_NS1N_17LinearCombinationISI_fSI_fLNS_15FloatRoundStyleE2EEESH_S1L_JEEENS4_5SM1004TMEM4LOAD26SM100_TMEM_LOAD_32dp32b32xES1B_NS11_INS12_ILi2ELi4ELi3EEES15_NSS_INS5_IJSC_S1J_EEENS5_IJS1J_SB_EEEEEEENS4_39AutoVectorizingCopyWithAssumedAlignmentILi128EEENS4_14SM90_TMA_STOREES21_S23_S23_EEEvvEEEEvNT_6ParamsE:
[----:B------:R-:W1:Y:S01]  /*0000*/  LDC R1, c[0x0][0x37c] ;  /* 0x0000df00ff017b82 */ /* 0x000e620000000800 */
[----:B------:R-:W2:Y:S01]  /*0010*/  S2R R101, SR_TID.X ;  /* 0x0000000000657919 */ /* 0x000ea20000002100 */
[----:B------:R-:W3:Y:S01]  /*0020*/  LDCU.64 UR6, c[0x0][0x890] ;  /* 0x00011200ff0677ac */ /* 0x000ee20008000a00 */
[----:B------:R-:W-:Y:S02]  /*0030*/  PRMT R88, RZ, 0x7610, R88 ;  /* 0x00007610ff587816 */ /* 0x000fe40000000058 */
[----:B------:R-:W-:Y:S01]  /*0040*/  ELECT P6, URZ, PT ;  /* 0x0000000000ff782f */ /* 0x000fe200038c0000 */
[----:B------:R-:W4:Y:S01]  /*0050*/  LDCU.64 UR46, c[0x0][0x358] ;  /* 0x00006b00ff2e77ac */ /* 0x000f220008000a00 */
[----:B---3--:R-:W-:-:S04]  /*0060*/  UISETP.NE.U32.AND UP0, UPT, UR6, URZ, UPT ;  /* 0x000000ff0600728c */ /* 0x008fc8000bf05070 */
[----:B------:R-:W-:Y:S01]  /*0070*/  UISETP.NE.AND.EX UP0, UPT, UR7, URZ, UPT, UP0 ;  /* 0x000000ff0700728c */ /* 0x000fe2000bf05300 */
[----:B--2---:R-:W-:-:S05]  /*0080*/  SHF.R.U32.HI R92, RZ, 0x5, R101 ;  /* 0x00000005ff5c7819 */ /* 0x004fca0000011665 */
[----:B------:R-:W2:Y:S02]  /*0090*/  SHFL.IDX PT, R0, R92, RZ, 0x1f ;  /* 0x00001fff5c007589 */ /* 0x000ea400000e0000 */
[----:B--2---:R-:W-:Y:S01]  /*00a0*/  R2UR UR5, R0 ;  /* 0x00000000000572ca */ /* 0x004fe200000e0000 */
[----:B-1--4-:R-:W-:-:S14]  /*00b0*/  BRA.U UP0, `(.L_x_0) ;  /* 0x00000001002c7547 */ /* 0x012fdc000b800000 */
[----:B------:R-:W1:Y:S02]  /*00c0*/  LDCU.64 UR8, c[0x0][0x888] ;  /* 0x00011100ff0877ac */ /* 0x000e640008000a00 */
[----:B-1----:R-:W-:-:S04]  /*00d0*/  UISETP.NE.U32.AND UP0, UPT, UR8, URZ, UPT ;  /* 0x000000ff0800728c */ /* 0x002fc8000bf05070 */
[----:B------:R-:W-:-:S09]  /*00e0*/  UISETP.NE.AND.EX UP0, UPT, UR9, URZ, UPT, UP0 ;  /* 0x000000ff0900728c */ /* 0x000fd2000bf05300 */
[----:B------:R-:W-:Y:S05]  /*00f0*/  BRA.U !UP0, `(.L_x_1) ;  /* 0x0000000108107547 */ /* 0x000fea000b800000 */
[----:B------:R-:W1:Y:S02]  /*0100*/  LDC.64 R2, c[0x0][0x888] ;  /* 0x00022200ff027b82 */ /* 0x000e640000000a00 */
[----:B-1----:R1:W5:Y:S01]  /*0110*/  LDG.E R49, desc[UR46][R2.64] ;  /* 0x0000002e02317981 */ /* 0x002362000c1e1900 */
[----:B------:R-:W-:Y:S01]  /*0120*/  HFMA2 R88, -RZ, RZ, 0, 5.9604644775390625e-08 ;  /* 0x00000001ff587431 */ /* 0x000fe200000001ff */
[----:B------:R-:W-:Y:S05]  /*0130*/  BRA `(.L_x_0) ;  /* 0x00000000000c7947 */ /* 0x000fea0003800000 */
.L_x_1:
[----:B------:R-:W1:Y:S01]  /*0140*/  LDCU UR4, c[0x0][0x880] ;  /* 0x00011000ff0477ac */ /* 0x000e620008000800 */
[----:B------:R-:W-:Y:S01]  /*0150*/  HFMA2 R88, -RZ, RZ, 0, 5.9604644775390625e-08 ;  /* 0x00000001ff587431 */ /* 0x000fe200000001ff */
[----:B-1----:R-:W-:Y:S02]  /*0160*/  MOV R49, UR4 ;  /* 0x0000000400317c02 */ /* 0x002fe40008000f00 */
.L_x_0:
[----:B------:R-:W2:Y:S02]  /*0170*/  LDCU.64 UR8, c[0x0][0x8b0] ;  /* 0x00011600ff0877ac */ /* 0x000ea40008000a00 */
[----:B--2---:R-:W-:-:S04]  /*0180*/  UISETP.NE.U32.AND UP0, UPT, UR8, URZ, UPT ;  /* 0x000000ff0800728c */ /* 0x004fc8000bf05070 */
[----:B------:R-:W-:-:S09]  /*0190*/  UISETP.NE.AND.EX UP0, UPT, UR9, URZ, UPT, UP0 ;  /* 0x000000ff0900728c */ /* 0x000fd2000bf05300 */
[----:B------:R-:W-:Y:S05]  /*01a0*/  BRA.U UP0, `(.L_x_2) ;  /* 0x0000000100247547 */ /* 0x000fea000b800000 */
[----:B------:R-:W2:Y:S02]  /*01b0*/  LDCU.64 UR8, c[0x0][0x8a8] ;  /* 0x00011500ff0877ac */ /* 0x000ea40008000a00 */
[----:B--2---:R-:W-:-:S04]  /*01c0*/  UISETP.NE.U32.AND UP0, UPT, UR8, URZ, UPT ;  /* 0x000000ff0800728c */ /* 0x004fc8000bf05070 */
[----:B------:R-:W-:-:S09]  /*01d0*/  UISETP.NE.AND.EX UP0, UPT, UR9, URZ, UPT, UP0 ;  /* 0x000000ff0900728c */ /* 0x000fd2000bf05300 */
[----:B------:R-:W-:Y:S05]  /*01e0*/  BRA.U !UP0, `(.L_x_3) ;  /* 0x00000001080c7547 */ /* 0x000fea000b800000 */
[----:B-1----:R-:W1:Y:S02]  /*01f0*/  LDC.64 R2, c[0x0][0x8a8] ;  /* 0x00022a00ff027b82 */ /* 0x002e640000000a00 */
[----:B-1----:R2:W5:Y:S01]  /*0200*/  LDG.E R47, desc[UR46][R2.64] ;  /* 0x0000002e022f7981 */ /* 0x002562000c1e1900 */
[----:B------:R-:W-:Y:S05]  /*0210*/  BRA `(.L_x_2) ;  /* 0x0000000000087947 */ /* 0x000fea0003800000 */
.L_x_3:
[----:B------:R-:W2:Y:S02]  /*0220*/  LDCU UR4, c[0x0][0x8a0] ;  /* 0x00011400ff0477ac */ /* 0x000ea40008000800 */
[----:B--2---:R-:W-:Y:S02]  /*0230*/  MOV R47, UR4 ;  /* 0x00000004002f7c02 */ /* 0x004fe40008000f00 */
.L_x_2:
[----:B------:R-:W-:Y:S01]  /*0240*/  IMAD.U32 R0, RZ, RZ, UR5 ;  /* 0x00000005ff007e24 */ /* 0x000fe2000f8e00ff */
[----:B------:R-:W-:Y:S04]  /*0250*/  BSSY.RECONVERGENT B0, `(.L_x_4) ;  /* 0x000000c000007945 */ /* 0x000fe80003800200 */
[C---:B------:R-:W-:Y:S02]  /*0260*/  ISETP.NE.OR P1, PT, R0.reuse, 0x1, !P6 ;  /* 0x000000010000780c */ /* 0x040fe40007725670 */
[----:B------:R-:W-:-:S11]  /*0270*/  ISETP.NE.OR P0, PT, R0, 0x3, !P6 ;  /* 0x000000030000780c */ /* 0x000fd60007705670 */
[----:B------:R-:W-:Y:S05]  /*0280*/  @P1 BRA `(.L_x_5) ;  /* 0x0000000000201947 */ /* 0x000fea0003800000 */
[----:B------:R-:W3:Y:S02]  /*0290*/  LDCU.64 UR8, c[0x0][0x348] ;  /* 0x00006900ff0877ac */ /* 0x000ee40008000a00 */
[----:B---3--:R-:W-:Y:S02]  /*02a0*/  UIADD3 UR10, UP1, UPT, UR8, 0x80, URZ ;  /* 0x00000080080a7890 */ /* 0x008fe4000ff3e0ff */
[----:B------:R-:W-:Y:S02]  /*02b0*/  UIADD3 UR8, UP0, UPT, UR8, 0x180, URZ ;  /* 0x0000018008087890 */ /* 0x000fe4000ff1e0ff */
[----:B------:R-:W-:Y:S02]  /*02c0*/  UIADD3.X UR11, UPT, UPT, URZ, UR9, URZ, UP1, !UPT ;  /* 0x00000009ff0b7290 */ /* 0x000fe40008ffe4ff */
[----:B------:R-:W-:-:S07]  /*02d0*/  UIADD3.X UR9, UPT, UPT, URZ, UR9, URZ, UP0, !UPT ;  /* 0x00000009ff097290 */ /* 0x000fce00087fe4ff */
[----:B------:R3:W-:Y:S02]  /*02e0*/  UTMACCTL.PF [UR10] ;  /* 0x000000000a0079b9 */ /* 0x0007e40008040000 */
[----:B------:R3:W-:Y:S02]  /*02f0*/  UTMACCTL.PF [UR8] ;  /* 0x00000000080079b9 */ /* 0x0007e40008040000 */
[----:B---3--:R-:W-:Y:S01]  /*0300*/  NOP ;  /* 0x0000000000007918 */ /* 0x008fe20000000000 */
.L_x_5:
[----:B------:R-:W-:Y:S05]  /*0310*/  BSYNC.RECONVERGENT B0 ;  /* 0x0000000000007941 */ /* 0x000fea0003800200 */
.L_x_4:
[----:B------:R-:W-:Y:S04]  /*0320*/  BSSY.RECONVERGENT B0, `(.L_x_6) ;  /* 0x000000a000007945 */ /* 0x000fe80003800200 */
        /* <DEDUP_REMOVED lines=9> */
.L_x_7:
[----:B------:R-:W-:Y:S05]  /*03c0*/  BSYNC.RECONVERGENT B0 ;  /* 0x0000000000007941 */ /* 0x000fea0003800200 */
.L_x_6:
[----:B------:R-:W3:Y:S01]  /*03d0*/  LDCU.64 UR8, c[0x0][0x888] ;  /* 0x00011100ff0877ac */ /* 0x000ee20008000a00 */
[----:B------:R-:W-:Y:S02]  /*03e0*/  UISETP.EQ.U32.AND UP1, UPT, UR6, URZ, UPT ;  /* 0x000000ff0600728c */ /* 0x000fe4000bf22070 */
[----:B------:R-:W-:Y:S02]  /*03f0*/  UPLOP3.LUT UP4, UPT, UPT, UPT, UPT, 0x80, 0x8 ;  /* 0x000000000008789c */ /* 0x000fe40003f8f070 */
[----:B---3--:R-:W-:-:S04]  /*0400*/  UISETP.NE.U32.AND UP0, UPT, UR8, URZ, UPT ;  /* 0x000000ff0800728c */ /* 0x008fc8000bf05070 */
[----:B------:R-:W-:-:S04]  /*0410*/  UISETP.NE.AND.EX UP0, UPT, UR9, URZ, UPT, UP0 ;  /* 0x000000ff0900728c */ /* 0x000fc8000bf05300 */
[----:B------:R-:W-:-:S04]  /*0420*/  UISETP.EQ.OR.EX UP2, UPT, UR7, URZ, !UP0, UP1 ;  /* 0x000000ff0700728c */ /* 0x000fc8000c742710 */
[----:B------:R-:W-:-:S05]  /*0430*/  UP2UR UR50, UPR, URZ, 0x4 ;  /* 0x00000004ff327883 */ /* 0x000fca0008000000 */
[----:B------:R-:W-:Y:S07]  /*0440*/  BRA.U !UP2, `(.L_x_8) ;  /* 0x000000010a207547 */ /* 0x000fee000b800000 */
[----:B------:R-:W-:Y:S01]  /*0450*/  UISETP.NE.U32.AND UP1, UPT, UR6, URZ, UPT ;  /* 0x000000ff0600728c */ /* 0x000fe2000bf25070 */
[----:B-----5:R-:W-:Y:S01]  /*0460*/  FSETP.NEU.AND P0, PT, R49, RZ, PT ;  /* 0x000000ff3100720b */ /* 0x020fe20003f0d000 */
[----:B------:R-:W-:Y:S02]  /*0470*/  USEL UR4, URZ, 0xffffffff, UP0 ;  /* 0xffffffffff047887 */ /* 0x000fe40008000000 */
[----:B------:R-:W-:-:S10]  /*0480*/  UISETP.NE.AND.EX UP1, UPT, UR7, URZ, UPT, UP1 ;  /* 0x000000ff0700728c */ /* 0x000fd4000bf25310 */
[----:B------:R-:W-:Y:S01]  /*0490*/  VOTEU.ANY UP0, P0 ;  /* 0x0000000000ff7886 */ /* 0x000fe20000000100 */
[----:B------:R-:W-:-:S04]  /*04a0*/  @!UP1 USEL UR4, URZ, 0xffffffff, UP0 ;  /* 0xffffffffff049887 */ /* 0x000fc80008000000 */
[----:B------:R-:W-:-:S04]  /*04b0*/  ULOP3.LUT UR4, UR4, 0x1, URZ, 0xc0, !UPT ;  /* 0x0000000104047892 */ /* 0x000fc8000f8ec0ff */
[----:B------:R-:W-:-:S11]  /*04c0*/  UISETP.NE.U32.AND UP4, UPT, UR4, 0x1, UPT ;  /* 0x000000010400788c */ /* 0x000fd6000bf85070 */
.L_x_8:
[----:B-12---:R-:W1:Y:S01]  /*04d0*/  SHFL.IDX PT, R2, R92, RZ, 0x1f ;  /* 0x00001fff5c027589 */ /* 0x006e6200000e0000 */
[----:B------:R-:W-:-:S04]  /*04e0*/  UISETP.NE.AND UP0, UPT, UR5, 0x2, UPT ;  /* 0x000000020500788c */ /* 0x000fc8000bf05270 */
[----:B------:R-:W-:Y:S01]  /*04f0*/  USEL UR7, URZ, 0x1, UP0 ;  /* 0x00000001ff077887 */ /* 0x000fe20008000000 */
[----:B-1----:R-:W-:-:S13]  /*0500*/  ISETP.NE.AND P0, PT, R2, RZ, PT ;  /* 0x000000ff0200720c */ /* 0x002fda0003f05270 */
[----:B------:R-:W-:Y:S05]  /*0510*/  @P0 BRA `(.L_x_9) ;  /* 0x0000000000680947 */ /* 0x000fea0003800000 */
[----:B------:R-:W1:Y:S01]  /*0520*/  S2UR UR8, SR_CgaCtaId ;  /* 0x00000000000879c3 */ /* 0x000e620000008800 */
[----:B------:R-:W-:Y:S01]  /*0530*/  UMOV UR9, 0x400 ;  /* 0x0000040000097882 */ /* 0x000fe20000000000 */
[----:B------:R-:W-:Y:S01]  /*0540*/  UMOV UR6, 0x1 ;  /* 0x0000000100067882 */ /* 0x000fe20000000000 */
[----:B------:R-:W-:Y:S01]  /*0550*/  UMOV UR4, 0x8 ;  /* 0x0000000800047882 */ /* 0x000fe20000000000 */
[----:B------:R-:W-:-:S04]  /*0560*/  UIADD3 UR10, UPT, UPT, -UR6, 0x100000, URZ ;  /* 0x00100000060a7890 */ /* 0x000fc8000fffe1ff */
[----:B------:R-:W-:Y:S02]  /*0570*/  USHF.L.U32 UR11, UR10, 0xb, URZ ;  /* 0x0000000b0a0b7899 */ /* 0x000fe400080006ff */
[----:B------:R-:W-:Y:S02]  /*0580*/  USHF.L.U32 UR10, UR10, 0x1, URZ ;  /* 0x000000010a0a7899 */ /* 0x000fe400080006ff */
[----:B------:R-:W-:-:S04]  /*0590*/  UIADD3 UR12, UPT, UPT, -UR4, 0x100000, URZ ;  /* 0x00100000040c7890 */ /* 0x000fc8000fffe1ff */
[----:B------:R-:W-:Y:S02]  /*05a0*/  USHF.L.U32 UR13, UR12, 0xb, URZ ;  /* 0x0000000b0c0d7899 */ /* 0x000fe400080006ff */
[----:B------:R-:W-:Y:S01]  /*05b0*/  USHF.L.U32 UR12, UR12, 0x1, URZ ;  /* 0x000000010c0c7899 */ /* 0x000fe200080006ff */
[----:B------:R-:W-:Y:S01]  /*05c0*/  ELECT P0, URZ, PT ;  /* 0x0000000000ff782f */ /* 0x000fe20003800000 */
[----:B-1----:R-:W-:Y:S01]  /*05d0*/  ULEA UR8, UR8, UR9, 0x18 ;  /* 0x0000000908087291 */ /* 0x002fe2000f8ec0ff */
[----:B------:R-:W1:Y:S11]  /*05e0*/  FENCE.VIEW.ASYNC.S ;  /* 0x00000000000073c6 */ /* 0x000e760000000000 */
[----:B-1----:R1:W2:Y:S01]  /*05f0*/  SYNCS.EXCH.64 URZ, [UR8], UR10 ;  /* 0x0000000a08ff75b2 */ /* 0x0022a20008000100 */
[----:B------:R1:W3:Y:S01]  /*0600*/  SYNCS.EXCH.64 URZ, [UR8+0x30], UR12 ;  /* 0x0000300c08ff75b2 */ /* 0x0002e20008000100 */
[----:B------:R1:W4:Y:S01]  /*0610*/  SYNCS.EXCH.64 URZ, [UR8+0x8], UR10 ;  /* 0x0000080a08ff75b2 */ /* 0x0003220008000100 */
[----:B------:R1:W1:Y:S01]  /*0620*/  SYNCS.EXCH.64 URZ, [UR8+0x38], UR12 ;  /* 0x0000380c08ff75b2 */ /* 0x0002620008000100 */
        /* <DEDUP_REMOVED lines=8> */
[----:B------:R-:W-:Y:S01]  /*06b0*/  NOP ;  /* 0x0000000000007918 */ /* 0x000fe20000000000 */
.L_x_9:
[----:B------:R-:W2:Y:S01]  /*06c0*/  SHFL.IDX PT, R2, R92, RZ, 0x1f ;  /* 0x00001fff5c027589 */ /* 0x000ea200000e0000 */
[----:B------:R-:W-:Y:S01]  /*06d0*/  NOP ;  /* 0x0000000000007918 */ /* 0x000fe20000000000 */
[----:B--2---:R-:W-:-:S13]  /*06e0*/  ISETP.NE.AND P0, PT, R2, 0x1, PT ;  /* 0x000000010200780c */ /* 0x004fda0003f05270 */
[----:B------:R-:W-:Y:S05]  /*06f0*/  @P0 BRA `(.L_x_10) ;  /* 0x0000000000580947 */ /* 0x000fea0003800000 */
[----:B-1----:R-:W1:Y:S01]  /*0700*/  S2UR UR8, SR_CgaCtaId ;  /* 0x00000000000879c3 */ /* 0x002e620000008800 */
        /* <DEDUP_REMOVED lines=12> */
[----:B-1----:R2:W1:Y:S01]  /*07d0*/  SYNCS.EXCH.64 URZ, [UR8+0x60], UR10 ;  /* 0x0000600a08ff75b2 */ /* 0x0024620008000100 */
[----:B------:R2:W1:Y:S01]  /*07e0*/  SYNCS.EXCH.64 URZ, [UR8+0x80], UR12 ;  /* 0x0000800c08ff75b2 */ /* 0x0004620008000100 */
[----:B------:R2:W1:Y:S01]  /*07f0*/  SYNCS.EXCH.64 URZ, [UR8+0x68], UR10 ;  /* 0x0000680a08ff75b2 */ /* 0x0004620008000100 */
[----:B------:R2:W1:Y:S01]  /*0800*/  SYNCS.EXCH.64 URZ, [UR8+0x88], UR12 ;  /* 0x0000880c08ff75b2 */ /* 0x0004620008000100 */
[----:B------:R2:W1:Y:S01]  /*0810*/  SYNCS.EXCH.64 URZ, [UR8+0x70], UR10 ;  /* 0x0000700a08ff75b2 */ /* 0x0004620008000100 */
[----:B------:R2:W1:Y:S01]  /*0820*/  SYNCS.EXCH.64 URZ, [UR8+0x90], UR12 ;  /* 0x0000900c08ff75b2 */ /* 0x0004620008000100 */
[----:B------:R2:W1:Y:S01]  /*0830*/  SYNCS.EXCH.64 URZ, [UR8+0x78], UR10 ;  /* 0x0000780a08ff75b2 */ /* 0x0004620008000100 */
[----:B------:R2:W1:Y:S02]  /*0840*/  SYNCS.EXCH.64 URZ, [UR8+0x98], UR12 ;  /* 0x0000980c08ff75b2 */ /* 0x0004640008000100 */
[----:B--2---:R-:W-:Y:S01]  /*0850*/  NOP ;  /* 0x0000000000007918 */ /* 0x004fe20000000000 */
.L_x_10:
[----:B------:R-:W2:Y:S01]  /*0860*/  SHFL.IDX PT, R2, R92, RZ, 0x1f ;  /* 0x00001fff5c027589 */ /* 0x000ea200000e0000 */
[----:B------:R-:W-:Y:S01]  /*0870*/  NOP ;  /* 0x0000000000007918 */ /* 0x000fe20000000000 */
[----:B--2---:R-:W-:-:S13]  /*0880*/  ISETP.NE.AND P0, PT, R2, 0x3, PT ;  /* 0x000000030200780c */ /* 0x004fda0003f05270 */
[----:B------:R-:W-:Y:S05]  /*0890*/  @P0 BRA `(.L_x_11) ;  /* 0x0000000000300947 */ /* 0x000fea0003800000 */
[----:B------:R-:W2:Y:S01]  /*08a0*/  S2UR UR6, SR_CgaCtaId ;  /* 0x00000000000679c3 */ /* 0x000ea20000008800 */
[----:B-1----:R-:W-:Y:S01]  /*08b0*/  UMOV UR8, 0x400 ;  /* 0x0000040000087882 */ /* 0x002fe20000000000 */
[----:B------:R-:W-:Y:S01]  /*08c0*/  UMOV UR4, 0x20 ;  /* 0x0000002000047882 */ /* 0x000fe20000000000 */
[----:B------:R-:W-:Y:S01]  /*08d0*/  ELECT P0, URZ, PT ;  /* 0x0000000000ff782f */ /* 0x000fe20003800000 */
[----:B--2---:R-:W-:Y:S02]  /*08e0*/  ULEA UR6, UR6, UR8, 0x18 ;  /* 0x0000000806067291 */ /* 0x004fe4000f8ec0ff */
[----:B------:R-:W-:-:S04]  /*08f0*/  UIADD3 UR8, UPT, UPT, -UR4, 0x100000, URZ ;  /* 0x0010000004087890 */ /* 0x000fc8000fffe1ff */
[----:B------:R-:W-:Y:S02]  /*0900*/  USHF.L.U32 UR9, UR8, 0xb, URZ ;  /* 0x0000000b08097899 */ /* 0x000fe400080006ff */
[----:B------:R-:W-:Y:S01]  /*0910*/  USHF.L.U32 UR8, UR8, 0x1, URZ ;  /* 0x0000000108087899 */ /* 0x000fe200080006ff */
[----:B------:R-:W1:Y:S11]  /*0920*/  FENCE.VIEW.ASYNC.S ;  /* 0x00000000000073c6 */ /* 0x000e760000000000 */
[----:B-1----:R2:W1:Y:S01]  /*0930*/  SYNCS.EXCH.64 URZ, [UR6+0xa0], UR8 ;  /* 0x0000a00806ff75b2 */ /* 0x0024620008000100 */
[----:B------:R2:W1:Y:S02]  /*0940*/  SYNCS.EXCH.64 URZ, [UR6+0xa8], UR8 ;  /* 0x0000a80806ff75b2 */ /* 0x0004640008000100 */
[----:B--2---:R-:W-:Y:S01]  /*0950*/  NOP ;  /* 0x0000000000007918 */ /* 0x004fe20000000000 */
.L_x_11:
[----:B------:R-:W2:Y:S01]  /*0960*/  SHFL.IDX PT, R2, R92, RZ, 0x1f ;  /* 0x00001fff5c027589 */ /* 0x000ea200000e0000 */
[----:B------:R-:W-:Y:S01]  /*0970*/  NOP ;  /* 0x0000000000007918 */ /* 0x000fe20000000000 */
[----:B--2---:R-:W-:-:S13]  /*0980*/  ISETP.NE.AND P0, PT, R2, 0x4, PT ;  /* 0x000000040200780c */ /* 0x004fda0003f05270 */
[----:B------:R-:W-:Y:S05]  /*0990*/  @P0 BRA `(.L_x_12) ;  /* 0x00000000004c0947 */ /* 0x000fea0003800000 */
[----:B------:R-:W2:Y:S01]  /*09a0*/  S2UR UR6, SR_CgaCtaId ;  /* 0x00000000000679c3 */ /* 0x000ea20000008800 */
[----:B------:R-:W-:Y:S01]  /*09b0*/  UMOV UR9, 0x720 ;  /* 0x0000072000097882 */ /* 0x000fe20000000000 */
[----:B-1----:R-:W-:Y:S01]  /*09c0*/  UMOV UR8, 0x400 ;  /* 0x0000040000087882 */ /* 0x002fe20000000000 */
[----:B------:R-:W-:Y:S01]  /*09d0*/  USEL UR9, UR9, 0x620, UP4 ;  /* 0x0000062009097887 */ /* 0x000fe2000a000000 */
[----:B------:R-:W-:Y:S01]  /*09e0*/  UMOV UR4, 0x1 ;  /* 0x0000000100047882 */ /* 0x000fe20000000000 */
[----:B------:R-:W-:Y:S01]  /*09f0*/  ELECT P0, URZ, PT ;  /* 0x0000000000ff782f */ /* 0x000fe20003800000 */
[----:B------:R-:W-:-:S04]  /*0a00*/  UIADD3 UR10, UPT, UPT, -UR4, 0x100000, URZ ;  /* 0x00100000040a7890 */ /* 0x000fc8000fffe1ff */
[----:B------:R-:W-:Y:S02]  /*0a10*/  USHF.L.U32 UR11, UR10, 0xb, URZ ;  /* 0x0000000b0a0b7899 */ /* 0x000fe400080006ff */
[----:B------:R-:W-:Y:S02]  /*0a20*/  USHF.L.U32 UR10, UR10, 0x1, URZ ;  /* 0x000000010a0a7899 */ /* 0x000fe400080006ff */
[----:B--2---:R-:W-:Y:S02]  /*0a30*/  ULEA UR6, UR6, UR8, 0x18 ;  /* 0x0000000806067291 */ /* 0x004fe4000f8ec0ff */
[----:B------:R-:W-:-:S04]  /*0a40*/  UIADD3 UR8, UPT, UPT, -UR9, 0x100000, URZ ;  /* 0x0010000009087890 */ /* 0x000fc8000fffe1ff */
[----:B------:R-:W-:Y:S02]  /*0a50*/  USHF.L.U32 UR9, UR8, 0xb, URZ ;  /* 0x0000000b08097899 */ /* 0x000fe400080006ff */
[----:B------:R-:W-:Y:S01]  /*0a60*/  USHF.L.U32 UR8, UR8, 0x1, URZ ;  /* 0x0000000108087899 */ /* 0x000fe200080006ff */
[----:B------:R-:W1:Y:S03]  /*0a70*/  FENCE.VIEW.ASYNC.S ;  /* 0x00000000000073c6 */ /* 0x000e660000000000 */
[----:B-1----:R2:W1:Y:S08]  /*0a80*/  SYNCS.EXCH.64 URZ, [UR6+0xb0], UR10 ;  /* 0x0000b00a06ff75b2 */ /* 0x0024700008000100 */
[----:B------:R2:W1:Y:S01]  /*0a90*/  SYNCS.EXCH.64 URZ, [UR6+0xc0], UR8 ;  /* 0x0000c00806ff75b2 */ /* 0x0004620008000100 */
[----:B------:R2:W1:Y:S01]  /*0aa0*/  SYNCS.EXCH.64 URZ, [UR6+0xb8], UR10 ;  /* 0x0000b80a06ff75b2 */ /* 0x0004620008000100 */
[----:B------:R2:W1:Y:S02]  /*0ab0*/  SYNCS.EXCH.64 URZ, [UR6+0xc8], UR8 ;  /* 0x0000c80806ff75b2 */ /* 0x0004640008000100 */
[----:B--2---:R-:W-:Y:S01]  /*0ac0*/  NOP ;  /* 0x0000000000007918 */ /* 0x004fe20000000000 */
.L_x_12:
        /* <DEDUP_REMOVED lines=26> */
.L_x_13:
[----:B------:R-:W2:Y:S01]  /*0c70*/  SHFL.IDX PT, R2, R92, RZ, 0x1f ;  /* 0x00001fff5c027589 */ /* 0x000ea200000e0000 */
[----:B------:R-:W1:Y:S01]  /*0c80*/  S2UR UR37, SR_CgaCtaId ;  /* 0x00000000002579c3 */ /* 0x000e620000008800 */
[----:B------:R-:W-:Y:S01]  /*0c90*/  NOP ;  /* 0x0000000000007918 */ /* 0x000fe20000000000 */
[----:B--2---:R-:W-:-:S13]  /*0ca0*/  ISETP.NE.AND P0, PT, R2, 0x3, PT ;  /* 0x000000030200780c */ /* 0x004fda0003f05270 */
[----:B-1----:R-:W-:Y:S05]  /*0cb0*/  @P0 BRA `(.L_x_14) ;  /* 0x0000000000340947 */ /* 0x002fea0003800000 */
[----:B------:R-:W-:Y:S01]  /*0cc0*/  UMOV UR6, 0x400 ;  /* 0x0000040000067882 */ /* 0x000fe20000000000 */
[----:B------:R-:W-:Y:S01]  /*0cd0*/  UMOV UR4, 0x20 ;  /* 0x0000002000047882 */ /* 0x000fe20000000000 */
[----:B------:R-:W-:Y:S02]  /*0ce0*/  ULEA UR6, UR37, UR6, 0x18 ;  /* 0x0000000625067291 */ /* 0x000fe4000f8ec0ff */
[----:B------:R-:W-:-:S04]  /*0cf0*/  UIADD3 UR8, UPT, UPT, -UR4, 0x100000, URZ ;  /* 0x0010000004087890 */ /* 0x000fc8000fffe1ff */
[----:B------:R-:W-:Y:S02]  /*0d00*/  USHF.L.U32 UR9, UR8, 0xb, URZ ;  /* 0x0000000b08097899 */ /* 0x000fe400080006ff */
[----:B------:R-:W-:Y:S01]  /*0d10*/  USHF.L.U32 UR8, UR8, 0x1, URZ ;  /* 0x0000000108087899 */ /* 0x000fe200080006ff */
[----:B------:R-:W-:Y:S01]  /*0d20*/  ELECT P0, URZ, PT ;  /* 0x0000000000ff782f */ /* 0x000fe20003800000 */
[----:B------:R-:W1:Y:S10]  /*0d30*/  FENCE.VIEW.ASYNC.S ;  /* 0x00000000000073c6 */ /* 0x000e740000000000 */
[----:B-1----:R1:W2:Y:S01]  /*0d40*/  SYNCS.EXCH.64 URZ, [UR6+0x110], UR8 ;  /* 0x0001100806ff75b2 */ /* 0x0022a20008000100 */
[----:B------:R1:W1:Y:S01]  /*0d50*/  SYNCS.EXCH.64 URZ, [UR6+0x120], UR8 ;  /* 0x0001200806ff75b2 */ /* 0x0002620008000100 */
[----:B------:R1:W1:Y:S01]  /*0d60*/  SYNCS.EXCH.64 URZ, [UR6+0x118], UR8 ;  /* 0x0001180806ff75b2 */ /* 0x0002620008000100 */
[----:B------:R1:W1:Y:S01]  /*0d70*/  SYNCS.EXCH.64 URZ, [UR6+0x128], UR8 ;  /* 0x0001280806ff75b2 */ /* 0x0002620008000100 */
[----:B------:R-:W-:Y:S01]  /*0d80*/  NOP ;  /* 0x0000000000007918 */ /* 0x000fe20000000000 */
.L_x_14:
[----:B------:R-:W3:Y:S01]  /*0d90*/  LDCU UR4, c[0x0][0x36c] ;  /* 0x00006d80ff0477ac */ /* 0x000ee20008000800 */
[----:B------:R-:W-:Y:S01]  /*0da0*/  ISETP.NE.OR P6, PT, R0, 0x2, !P6 ;  /* 0x000000020000780c */ /* 0x000fe200077c5670 */
[----:B------:R-:W-:Y:S01]  /*0db0*/  NOP ;  /* 0x0000000000007918 */ /* 0x000fe20000000000 */
[----:B------:R-:W-:Y:S01]  /*0dc0*/  LOP3.LUT R9, R101, 0x1f, RZ, 0xc0, !PT ;  /* 0x0000001f65097812 */ /* 0x000fe200078ec0ff */
[----:B------:R-:W-:Y:S02]  /*0dd0*/  UISETP.NE.AND UP3, UPT, UR5, URZ, UPT ;  /* 0x000000ff0500728c */ /* 0x000fe4000bf65270 */
[----:B---3--:R-:W-:-:S09]  /*0de0*/  UISETP.EQ.U32.AND UP0, UPT, UR4, 0x1, UPT ;  /* 0x000000010400788c */ /* 0x008fd2000bf02070 */
[----:B------:R-:W-:Y:S05]  /*0df0*/  BRA.U !UP0, `(.L_x_15) ;  /* 0x0000000108087547 */ /* 0x000fea000b800000 */
[----:B-12-4-:R-:W-:Y:S01]  /*0e00*/  UCGABAR_ARV ;  /* 0x00000000000079c7 */ /* 0x016fe20008000000 */
[----:B------:R-:W-:Y:S05]  /*0e10*/  BRA `(.L_x_16) ;  /* 0x0000000000047947 */ /* 0x000fea0003800000 */
.L_x_15:
[----:B-12-4-:R-:W-:Y:S01]  /*0e20*/  NOP ;  /* 0x0000000000007918 */ /* 0x016fe20000000000 */
.L_x_16:
[----:B------:R-:W1:Y:S01]  /*0e30*/  S2UR UR8, SR_CTAID.Y ;  /* 0x00000000000879c3 */ /* 0x000e620000002600 */
[----:B------:R-:W-:-:S05]  /*0e40*/  CS2R.32 R87, SR_CgaSize ;  /* 0x0000000000577805 */ /* 0x000fca0000008a00 */
[----:B------:R-:W-:-:S05]  /*0e50*/  IMAD R87, R87, -0xa0, RZ ;  /* 0xffffff6057577824 */ /* 0x000fca00078e02ff */
[----:B------:R-:W-:-:S14]  /*0e60*/  R2UR UR4, R87 ;  /* 0x00000000570472ca */ /* 0x000fdc00000e0000 */
[----:B------:R-:W2:Y:S01]  /*0e70*/  LDCU UR4, c[0x0][UR4+0x2b4] ;  /* 0x00005680040477ac */ /* 0x000ea20008000800 */
[----:B------:R-:W-:-:S05]  /*0e80*/  CS2R.32 R87, SR_CgaSize ;  /* 0x0000000000577805 */ /* 0x000fca0000008a00 */
[----:B------:R-:W-:-:S05]  /*0e90*/  IMAD R87, R87, -0xa0, RZ ;  /* 0xffffff6057577824 */ /* 0x000fca00078e02ff */
[----:B------:R-:W-:-:S14]  /*0ea0*/  R2UR UR6, R87 ;  /* 0x00000000570672ca */ /* 0x000fdc00000e0000 */
[----:B------:R-:W3:Y:S01]  /*0eb0*/  LDCU UR6, c[0x0][UR6+0x2b0] ;  /* 0x00005600060677ac */ /* 0x000ee20008000800 */
[----:B------:R-:W4:Y:S01]  /*0ec0*/  S2UR UR9, SR_CTAID.X ;  /* 0x00000000000979c3 */ /* 0x000f220000002500 */
[----:B------:R-:W-:Y:S01]  /*0ed0*/  UISETP.NE.AND UP1, UPT, UR5, 0x2, UPT ;  /* 0x000000020500788c */ /* 0x000fe2000bf25270 */
[----:B------:R-:W-:-:S05]  /*0ee0*/  CS2R.32 R0, SR_CgaSize ;  /* 0x0000000000007805 */ /* 0x000fca0000008a00 */
[----:B------:R-:W-:-:S06]  /*0ef0*/  IMAD R0, R0, -0xa0, RZ ;  /* 0xffffff6000007824 */ /* 0x000fcc00078e02ff */
[----:B------:R-:W3:Y:S01]  /*0f00*/  LDC R0, c[0x0][R0+0x2a4] ;  /* 0x0000a90000007b82 */ /* 0x000ee20000000800 */
[----:B-1----:R-:W-:-:S07]  /*0f10*/  I2FP.F32.U32 R86, UR8 ;  /* 0x0000000800567c45 */ /* 0x002fce0008201000 */
[----:B------:R-:W1:Y:S01]  /*0f20*/  LDC R11, c[0x0][0xb24] ;  /* 0x0002c900ff0b7b82 */ /* 0x000e620000000800 */
[----:B------:R-:W-:Y:S01]  /*0f30*/  MOV R20, UR8 ;  /* 0x0000000800147c02 */ /* 0x000fe20008000f00 */
[----:B--2---:R-:W-:Y:S01]  /*0f40*/  FMUL R86, R86, UR4 ;  /* 0x0000000456567c20 */ /* 0x004fe20008400000 */
[----:B------:R-:W-:Y:S01]  /*0f50*/  USHF.L.U32 UR4, UR37, 0x9, URZ ;  /* 0x0000000925047899 */ /* 0x000fe200080006ff */
[----:B----4-:R-:W-:Y:S02]  /*0f60*/  I2FP.F32.U32 R87, UR9 ;  /* 0x0000000900577c45 */ /* 0x010fe40008201000 */
[----:B------:R-:W-:-:S05]  /*0f70*/  CS2R.32 R2, SR_CgaSize ;  /* 0x0000000000027805 */ /* 0x000fca0000008a00 */
[----:B------:R-:W-:-:S06]  /*0f80*/  IMAD R2, R2, -0xa0, RZ ;  /* 0xffffff6002027824 */ /* 0x000fcc00078e02ff */
[----:B------:R-:W2:Y:S01]  /*0f90*/  LDC R2, c[0x0][R2+0x2a0] ;  /* 0x0000a80002027b82 */ /* 0x000ea20000000800 */
[----:B------:R-:W-:Y:S01]  /*0fa0*/  MOV R21, UR9 ;  /* 0x0000000900157c02 */ /* 0x000fe20008000f00 */
[----:B------:R-:W4:Y:S01]  /*0fb0*/  F2I.U32.TRUNC.NTZ R86, R86 ;  /* 0x0000005600567305 */ /* 0x000f22000020f000 */
[----:B------:R-:W-:Y:S01]  /*0fc0*/  ULOP3.LUT UR4, UR4, 0xe00, URZ, 0xc0, !UPT ;  /* 0x00000e0004047892 */ /* 0x000fe2000f8ec0ff */
[----:B---3--:R-:W-:Y:S01]  /*0fd0*/  FMUL R87, R87, UR6 ;  /* 0x0000000657577c20 */ /* 0x008fe20008400000 */
[----:B------:R-:W3:Y:S03]  /*0fe0*/  LDCU UR6, c[0x0][0xb30] ;  /* 0x00016600ff0677ac */ /* 0x000ee60008000800 */
[----:B------:R-:W2:Y:S02]  /*0ff0*/  LDC R40, c[0x0][0xb24] ;  /* 0x0002c900ff287b82 */ /* 0x000ea40000000800 */
[----:B------:R-:W3:Y:S06]  /*1000*/  F2I.U32.TRUNC.NTZ R87, R87 ;  /* 0x0000005700577305 */ /* 0x000eec000020f000 */
[----:B------:R-:W2:Y:S01]  /*1010*/  S2UR UR36, SR_CTAID.Z ;  /* 0x00000000002479c3 */ /* 0x000ea20000002700 */
[----:B----4-:R-:W-:Y:S01]  /*1020*/  IMAD.MOV R86, RZ, RZ, -R86 ;  /* 0x000000ffff567224 */ /* 0x010fe200078e0a56 */
[----:B-1----:R-:W-:-:S03]  /*1030*/  ISETP.GE.AND P0, PT, R11, 0x1, PT ;  /* 0x000000010b00780c */ /* 0x002fc60003f06270 */
[----:B------:R-:W-:Y:S01]  /*1040*/  IMAD R86, R0, R86, UR8 ;  /* 0x0000000800567e24 */ /* 0x000fe2000f8e0256 */
[----:B------:R-:W-:Y:S01]  /*1050*/  PRMT R0, RZ, 0x7610, R0 ;  /* 0x00007610ff007816 */ /* 0x000fe20000000000 */
[----:B---3--:R-:W-:Y:S01]  /*1060*/  UISETP.NE.AND UP2, UPT, UR6, 0x1, UPT ;  /* 0x000000010600788c */ /* 0x008fe2000bf45270 */
[----:B------:R-:W-:-:S04]  /*1070*/  IMAD.MOV R87, RZ, RZ, -R87 ;  /* 0x000000ffff577224 */ /* 0x000fc800078e0a57 */
[----:B--2---:R-:W-:Y:S01]  /*1080*/  IMAD R87, R2, R87, UR9 ;  /* 0x0000000902577e24 */ /* 0x004fe2000f8e0257 */
[----:B------:R-:W-:Y:S06]  /*1090*/  BRA.U UP3, `(.L_x_17) ;  /* 0x0000000103747547 */ /* 0x000fec000b800000 */
[C---:B------:R-:W-:Y:S02]  /*10a0*/  ISETP.NE.AND P3, PT, R86.reuse, 0x2, PT ;  /* 0x000000025600780c */ /* 0x040fe40003f65270 */
[C---:B------:R-:W-:Y:S02]  /*10b0*/  ISETP.NE.AND P1, PT, R86.reuse, RZ, PT ;  /* 0x000000ff5600720c */ /* 0x040fe40003f25270 */
[----:B------:R-:W-:Y:S02]  /*10c0*/  ISETP.NE.AND P4, PT, R86, 0x1, PT ;  /* 0x000000015600780c */ /* 0x000fe40003f85270 */
[----:B------:R-:W-:Y:S02]  /*10d0*/  SEL R5, RZ, 0x4, P3 ;  /* 0x00000004ff057807 */ /* 0x000fe40001800000 */
[C---:B------:R-:W-:Y:S02]  /*10e0*/  ISETP.EQ.OR P3, PT, R87.reuse, RZ, !P1 ;  /* 0x000000ff5700720c */ /* 0x040fe40004f62670 */
[----:B------:R-:W-:-:S02]  /*10f0*/  ISETP.NE.AND P5, PT, R87, RZ, PT ;  /* 0x000000ff5700720c */ /* 0x000fc40003fa5270 */
[C---:B------:R-:W-:Y:S02]  /*1100*/  ISETP.NE.AND P2, PT, R86.reuse, 0x3, PT ;  /* 0x000000035600780c */ /* 0x040fe40003f45270 */
[----:B------:R-:W-:Y:S02]  /*1110*/  SEL R0, RZ, 0x2, P4 ;  /* 0x00000002ff007807 */ /* 0x000fe40002000000 */
[----:B------:R-:W-:Y:S02]  /*1120*/  ISETP.NE.AND P1, PT, R86, 0x4, PT ;  /* 0x000000045600780c */ /* 0x000fe40003f25270 */
[----:B------:R-:W-:Y:S02]  /*1130*/  SEL R0, R0, 0x2, P5 ;  /* 0x0000000200007807 */ /* 0x000fe40002800000 */
[----:B------:R-:W-:Y:S02]  /*1140*/  SEL R5, R5, 0x4, P5 ;  /* 0x0000000405057807 */ /* 0x000fe40002800000 */
[----:B------:R-:W-:-:S02]  /*1150*/  SEL R2, RZ, 0x1, !P3 ;  /* 0x00000001ff027807 */ /* 0x000fc40005800000 */
[----:B------:R-:W-:Y:S02]  /*1160*/  SEL R4, RZ, 0x8, P2 ;  /* 0x00000008ff047807 */ /* 0x000fe40001000000 */
[----:B------:R-:W-:Y:S02]  /*1170*/  SEL R3, RZ, 0x10, P1 ;  /* 0x00000010ff037807 */ /* 0x000fe40000800000 */
[C---:B------:R-:W-:Y:S02]  /*1180*/  ISETP.NE.AND P3, PT, R86.reuse, 0x5, PT ;  /* 0x000000055600780c */ /* 0x040fe40003f65270 */
[----:B------:R-:W-:Y:S02]  /*1190*/  ISETP.NE.AND P2, PT, R86, 0x6, PT ;  /* 0x000000065600780c */ /* 0x000fe40003f45270 */
[----:B------:R-:W-:Y:S02]  /*11a0*/  IADD3 R5, PT, PT, R5, R0, R2 ;  /* 0x0000000005057210 */ /* 0x000fe40007ffe002 */
[----:B------:R-:W-:-:S02]  /*11b0*/  SEL R4, R4, 0x8, P5 ;  /* 0x0000000804047807 */ /* 0x000fc40002800000 */
[----:B------:R-:W-:Y:S02]  /*11c0*/  SEL R3, R3, 0x10, P5 ;  /* 0x0000001003037807 */ /* 0x000fe40002800000 */
[----:B------:R-:W-:Y:S02]  /*11d0*/  ISETP.NE.AND P1, PT, R86, 0x7, PT ;  /* 0x000000075600780c */ /* 0x000fe40003f25270 */
[----:B------:R-:W-:Y:S02]  /*11e0*/  SEL R2, RZ, 0x20, P3 ;  /* 0x00000020ff027807 */ /* 0x000fe40001800000 */
[----:B------:R-:W-:Y:S02]  /*11f0*/  SEL R0, RZ, 0x40, P2 ;  /* 0x00000040ff007807 */ /* 0x000fe40001000000 */
[----:B------:R-:W-:Y:S02]  /*1200*/  IADD3 R4, PT, PT, R3, R4, R5 ;  /* 0x0000000403047210 */ /* 0x000fe40007ffe005 */
[----:B------:R-:W-:-:S02]  /*1210*/  SEL R3, RZ, 0x80, P1 ;  /* 0x00000080ff037807 */ /* 0x000fc40000800000 */
[----:B------:R-:W-:Y:S02]  /*1220*/  SEL R2, R2, 0x20, P5 ;  /* 0x0000002002027807 */ /* 0x000fe40002800000 */
[----:B------:R-:W-:Y:S02]  /*1230*/  SEL R0, R0, 0x40, P5 ;  /* 0x0000004000007807 */ /* 0x000fe40002800000 */
[----:B------:R-:W-:Y:S02]  /*1240*/  SEL R3, R3, 0x80, P5 ;  /* 0x0000008003037807 */ /* 0x000fe40002800000 */
[----:B------:R-:W-:-:S05]  /*1250*/  IADD3 R0, PT, PT, R0, R2, R4 ;  /* 0x0000000200007210 */ /* 0x000fca0007ffe004 */
[----:B------:R-:W-:Y:S02]  /*1260*/  IMAD.IADD R0, R0, 0x1, R3 ;  /* 0x0000000100007824 */ /* 0x000fe400078e0203 */
.L_x_17:
[----:B------:R-:W-:Y:S05]  /*1270*/  @!P0 BRA `(.L_x_18) ;  /* 0x0000000000b88947 */ /* 0x000fea0003800000 */
[----:B------:R-:W1:Y:S01]  /*1280*/  LDC.64 R4, c[0x0][0xb18] ;  /* 0x0002c600ff047b82 */ /* 0x000e620000000a00 */
[----:B------:R-:W-:-:S07]  /*1290*/  ISETP.NE.AND P0, PT, R11, 0x1, PT ;  /* 0x000000010b00780c */ /* 0x000fce0003f05270 */
[----:B------:R-:W2:Y:S08]  /*12a0*/  LDC R10, c[0x0][0xb0c] ;  /* 0x0002c300ff0a7b82 */ /* 0x000eb00000000800 */
[----:B------:R-:W3:Y:S08]  /*12b0*/  LDC R13, c[0x0][0x370] ;  /* 0x0000dc00ff0d7b82 */ /* 0x000ef00000000800 */
[----:B------:R-:W4:Y:S01]  /*12c0*/  LDC R12, c[0x0][0x374] ;  /* 0x0000dd00ff0c7b82 */ /* 0x000f220000000800 */
[----:B-1----:R-:W-:-:S07]  /*12d0*/  ISETP.NE.AND P1, PT, R4, 0x1, PT ;  /* 0x000000010400780c */ /* 0x002fce0003f25270 */
[----:B------:R-:W3:Y:S01]  /*12e0*/  LDC.64 R6, c[0x0][0xb10] ;  /* 0x0002c400ff067b82 */ /* 0x000ee20000000a00 */
[----:B--2---:R-:W-:-:S07]  /*12f0*/  ISETP.NE.AND P2, PT, R10, 0x1, PT ;  /* 0x000000010a00780c */ /* 0x004fce0003f45270 */
[----:B------:R-:W1:Y:S08]  /*1300*/  LDC R8, c[0x0][0xb20] ;  /* 0x0002c800ff087b82 */ /* 0x000e700000000800 */
[----:B------:R-:W2:Y:S01]  /*1310*/  LDC.64 R2, c[0x0][0xb28] ;  /* 0x0002ca00ff027b82 */ /* 0x000ea20000000a00 */
[----:B----4-:R-:W-:-:S04]  /*1320*/  IMAD.HI.U32 R14, R12, R5, RZ ;  /* 0x000000050c0e7227 */ /* 0x010fc800078e00ff */
[----:B------:R-:W-:-:S04]  /*1330*/  IMAD.HI.U32 R5, R20, R5, RZ ;  /* 0x0000000514057227 */ /* 0x000fc800078e00ff */
[----:B---3--:R-:W-:-:S05]  /*1340*/  IMAD.HI.U32 R15, R13, R6, RZ ;  /* 0x000000060d0f7227 */ /* 0x008fca00078e00ff */
[-C--:B------:R-:W-:Y:S01]  /*1350*/  @P2 SHF.R.U32.HI R13, RZ, R7.reuse, R15 ;  /* 0x00000007ff0d2219 */ /* 0x080fe2000001160f */
[C---:B------:R-:W-:Y:S01]  /*1360*/  IMAD.HI.U32 R15, R21.reuse, R6, RZ ;  /* 0x00000006150f7227 */ /* 0x040fe200078e00ff */
[-C--:B-1----:R-:W-:Y:S02]  /*1370*/  @P1 SHF.R.U32.HI R12, RZ, R8.reuse, R14 ;  /* 0x00000008ff0c1219 */ /* 0x082fe4000001160e */
[----:B------:R-:W-:Y:S02]  /*1380*/  SHF.R.U32.HI R5, RZ, R8, R5 ;  /* 0x00000008ff057219 */ /* 0x000fe40000011605 */
[----:B------:R-:W-:Y:S02]  /*1390*/  SHF.R.U32.HI R15, RZ, R7, R15 ;  /* 0x00000007ff0f7219 */ /* 0x000fe4000001160f */
[----:B------:R-:W-:Y:S01]  /*13a0*/  SEL R5, R20, R5, !P1 ;  /* 0x0000000514057207 */ /* 0x000fe20004800000 */
[----:B--2---:R-:W-:Y:S01]  /*13b0*/  IMAD.HI.U32 R14, R12, R2, RZ ;  /* 0x000000020c0e7227 */ /* 0x004fe200078e00ff */
[----:B------:R-:W-:-:S03]  /*13c0*/  SEL R15, R21, R15, !P2 ;  /* 0x0000000f150f7207 */ /* 0x000fc60005000000 */
[----:B------:R-:W-:Y:S01]  /*13d0*/  IMAD.HI.U32 R6, R13, R2, RZ ;  /* 0x000000020d067227 */ /* 0x000fe200078e00ff */
[----:B------:R-:W-:-:S04]  /*13e0*/  @P0 SHF.R.U32.HI R12, RZ, R3, R14 ;  /* 0x00000003ff0c0219 */ /* 0x000fc8000001160e */
[----:B------:R-:W-:Y:S01]  /*13f0*/  @P0 SHF.R.U32.HI R13, RZ, R3, R6 ;  /* 0x00000003ff0d0219 */ /* 0x000fe20000011606 */
[----:B------:R-:W-:-:S04]  /*1400*/  IMAD R12, R12, R11, RZ ;  /* 0x0000000b0c0c7224 */ /* 0x000fc800078e02ff */
[----:B------:R-:W-:Y:S01]  /*1410*/  IMAD R6, R13, R11, RZ ;  /* 0x0000000b0d067224 */ /* 0x000fe200078e02ff */
[----:B------:R-:W-:-:S04]  /*1420*/  ISETP.GE.AND P1, PT, R5, R12, PT ;  /* 0x0000000c0500720c */ /* 0x000fc80003f26270 */
[----:B------:R-:W-:Y:S01]  /*1430*/  ISETP.GE.OR P1, PT, R15, R6, P1 ;  /* 0x000000060f00720c */ /* 0x000fe20000f26670 */
[----:B------:R-:W-:-:S05]  /*1440*/  IMAD.HI.U32 R6, R5, R2, RZ ;  /* 0x0000000205067227 */ /* 0x000fca00078e00ff */
[----:B------:R-:W-:-:S04]  /*1450*/  SHF.R.U32.HI R6, RZ, R3, R6 ;  /* 0x00000003ff067219 */ /* 0x000fc80000011606 */
[----:B------:R-:W-:-:S03]  /*1460*/  SEL R6, R5, R6, !P0 ;  /* 0x0000000605067207 */ /* 0x000fc60004000000 */
[----:B------:R-:W-:Y:S01]  /*1470*/  @!P1 IMAD.HI.U32 R7, R15, R2, RZ ;  /* 0x000000020f079227 */ /* 0x000fe200078e00ff */
[----:B------:R-:W-:-:S04]  /*1480*/  IADD3 R2, PT, PT, -R6, RZ, RZ ;  /* 0x000000ff06027210 */ /* 0x000fc80007ffe1ff */
[----:B------:R-:W-:Y:S01]  /*1490*/  @!P1 SHF.R.U32.HI R3, RZ, R3, R7 ;  /* 0x00000003ff039219 */ /* 0x000fe20000011607 */
[----:B------:R-:W-:Y:S01]  /*14a0*/  IMAD R2, R11, R2, R5 ;  /* 0x000000020b027224 */ /* 0x000fe200078e0205 */
[----:B------:R-:W-:Y:S02]  /*14b0*/  IADD3 R7, PT, PT, -R5, RZ, RZ ;  /* 0x000000ff05077210 */ /* 0x000fe40007ffe1ff */
[----:B------:R-:W-:-:S03]  /*14c0*/  @!P1 SEL R3, R15, R3, !P0 ;  /* 0x000000030f039207 */ /* 0x000fc60004000000 */
[----:B------:R-:W-:Y:S02]  /*14d0*/  IMAD R7, R4, R7, R20 ;  /* 0x0000000704077224 */ /* 0x000fe400078e0214 */
[--C-:B------:R-:W-:Y:S02]  /*14e0*/  @!P1 IMAD.IADD R6, R6, 0x1, -R3.reuse ;  /* 0x0000000106069824 */ /* 0x100fe400078e0a03 */
[----:B------:R-:W-:Y:S01]  /*14f0*/  @!P1 IMAD R3, R2, R13, R3 ;  /* 0x0000000d02039224 */ /* 0x000fe200078e0203 */
[----:B------:R-:W-:Y:S01]  /*1500*/  IADD3 R2, PT, PT, -R15, RZ, RZ ;  /* 0x000000ff0f027210 */ /* 0x000fe20007ffe1ff */
[----:B------:R-:W-:Y:S02]  /*1510*/  @!P1 IMAD R5, R6, R11, R15 ;  /* 0x0000000b06059224 */ /* 0x000fe400078e020f */
[----:B------:R-:W-:Y:S02]  /*1520*/  @!P1 IMAD.MOV.U32 R15, RZ, RZ, R3 ;  /* 0x000000ffff0f9224 */ /* 0x000fe400078e0003 */
[----:B------:R-:W-:-:S02]  /*1530*/  IMAD R2, R10, R2, R21 ;  /* 0x000000020a027224 */ /* 0x000fc400078e0215 */
[----:B------:R-:W-:Y:S02]  /*1540*/  IMAD R20, R5, R4, R7 ;  /* 0x0000000405147224 */ /* 0x000fe400078e0207 */
[----:B------:R-:W-:Y:S02]  /*1550*/  IMAD R21, R15, R10, R2 ;  /* 0x0000000a0f157224 */ /* 0x000fe400078e0202 */
.L_x_18:
[----:B------:R-:W-:Y:S05]  /*1560*/  BRA.U UP2, `(.L_x_19) ;  /* 0x0000000102407547 */ /* 0x000fea000b800000 */
[----:B------:R-:W1:Y:S08]  /*1570*/  LDC.64 R4, c[0x0][0xb10] ;  /* 0x0002c400ff047b82 */ /* 0x000e700000000a00 */
[----:B------:R-:W2:Y:S08]  /*1580*/  LDC.64 R2, c[0x0][0xb18] ;  /* 0x0002c600ff027b82 */ /* 0x000eb00000000a00 */
[----:B------:R-:W3:Y:S08]  /*1590*/  LDC R6, c[0x0][0xb20] ;  /* 0x0002c800ff067b82 */ /* 0x000ef00000000800 */
[----:B------:R-:W4:Y:S01]  /*15a0*/  LDC R7, c[0x0][0xb0c] ;  /* 0x0002c300ff077b82 */ /* 0x000f220000000800 */
[----:B-1----:R-:W-:-:S05]  /*15b0*/  IMAD.HI.U32 R4, R21, R4, RZ ;  /* 0x0000000415047227 */ /* 0x002fca00078e00ff */
[----:B------:R-:W-:Y:S01]  /*15c0*/  SHF.R.U32.HI R4, RZ, R5, R4 ;  /* 0x00000005ff047219 */ /* 0x000fe20000011604 */
[----:B--2---:R-:W-:Y:S01]  /*15d0*/  IMAD.HI.U32 R3, R20, R3, RZ ;  /* 0x0000000314037227 */ /* 0x004fe200078e00ff */
[----:B------:R-:W-:-:S04]  /*15e0*/  ISETP.NE.AND P0, PT, R2, 0x1, PT ;  /* 0x000000010200780c */ /* 0x000fc80003f05270 */
[----:B---3--:R-:W-:-:S04]  /*15f0*/  SHF.R.U32.HI R3, RZ, R6, R3 ;  /* 0x00000006ff037219 */ /* 0x008fc80000011603 */
[----:B------:R-:W-:Y:S02]  /*1600*/  SEL R3, R20, R3, !P0 ;  /* 0x0000000314037207 */ /* 0x000fe40004000000 */
[----:B----4-:R-:W-:-:S04]  /*1610*/  ISETP.NE.AND P1, PT, R7, 0x1, PT ;  /* 0x000000010700780c */ /* 0x010fc80003f25270 */
[----:B------:R-:W-:-:S05]  /*1620*/  SEL R4, R21, R4, !P1 ;  /* 0x0000000415047207 */ /* 0x000fca0004800000 */
[----:B------:R-:W-:Y:S02]  /*1630*/  IMAD.IADD R5, R3, 0x1, -R4 ;  /* 0x0000000103057824 */ /* 0x000fe400078e0a04 */
[----:B------:R-:W-:Y:S02]  /*1640*/  IMAD.IADD R3, R4, 0x1, -R3 ;  /* 0x0000000104037824 */ /* 0x000fe400078e0a03 */
[----:B------:R-:W-:Y:S02]  /*1650*/  IMAD R21, R5, R7, R21 ;  /* 0x0000000705157224 */ /* 0x000fe400078e0215 */
[----:B------:R-:W-:Y:S02]  /*1660*/  IMAD R20, R3, R2, R20 ;  /* 0x0000000203147224 */ /* 0x000fe400078e0214 */
.L_x_19:
[----:B------:R-:W-:Y:S05]  /*1670*/  BRA.U !UP0, `(.L_x_20) ;  /* 0x00000001080c7547 */ /* 0x000fea000b800000 */
[----:B------:R-:W-:Y:S01]  /*1680*/  UCGABAR_WAIT ;  /* 0x0000000000007dc7 */ /* 0x000fe20008000000 */
[----:B------:R-:W-:Y:S01]  /*1690*/  CCTL.IVALL ;  /* 0x00000000ff00798f */ /* 0x000fe20002000000 */
[----:B------:R-:W-:Y:S05]  /*16a0*/  BRA `(.L_x_21) ;  /* 0x0000000000047947 */ /* 0x000fea0003800000 */
.L_x_20:
[----:B------:R-:W-:Y:S06]  /*16b0*/  BAR.SYNC.DEFER_BLOCKING 0x0 ;  /* 0x0000000000007b1d */ /* 0x000fec0000010000 */
.L_x_21:
[----:B------:R-:W-:Y:S05]  /*16c0*/  BRA.U UP1, `(.L_x_22) ;  /* 0x00000015013c7547 */ /* 0x000fea000b800000 */
[----:B------:R-:W1:Y:S01]  /*16d0*/  LDCU UR15, c[0x0][0x38c] ;  /* 0x00007180ff0f77ac */ /* 0x000e620008000800 */
[----:B------:R-:W2:Y:S01]  /*16e0*/  LDC R8, c[0x0][0x370] ;  /* 0x0000dc00ff087b82 */ /* 0x000ea20000000800 */
[----:B------:R-:W-:Y:S01]  /*16f0*/  PLOP3.LUT P1, PT, PT, PT, UP4, 0x80, 0x8 ;  /* 0x000000000008781c */ /* 0x000fe20003f2f048 */
[----:B------:R-:W-:Y:S01]  /*1700*/  IMAD.MOV.U32 R15, RZ, RZ, 0x1 ;  /* 0x00000001ff0f7424 */ /* 0x000fe200078e00ff */
[----:B------:R-:W-:Y:S01]  /*1710*/  ISETP.EQ.OR P4, PT, R9, RZ, P6 ;  /* 0x000000ff0900720c */ /* 0x000fe20003782670 */
[----:B------:R-:W-:Y:S01]  /*1720*/  IMAD.MOV.U32 R14, RZ, RZ, RZ ;  /* 0x000000ffff0e7224 */ /* 0x000fe200078e00ff */
[----:B------:R-:W-:Y:S02]  /*1730*/  PLOP3.LUT P1, PT, P1, PT, PT, 0x8, 0x80 ;  /* 0x000000000080781c */ /* 0x000fe40000f2e170 */
[----:B------:R-:W-:Y:S01]  /*1740*/  CS2R R12, SRZ ;  /* 0x00000000000c7805 */ /* 0x000fe2000001ff00 */
[----:B------:R-:W-:Y:S01]  /*1750*/  IMAD.MOV.U32 R11, RZ, RZ, 0x1 ;  /* 0x00000001ff0b7424 */ /* 0x000fe200078e00ff */
[----:B------:R-:W3:Y:S01]  /*1760*/  LDC R0, c[0x0][0x374] ;  /* 0x0000dd00ff007b82 */ /* 0x000ee20000000800 */
[----:B------:R-:W4:Y:S01]  /*1770*/  LDCU.64 UR30, c[0x0][0x348] ;  /* 0x00006900ff1e77ac */ /* 0x000f220008000a00 */
[----:B------:R-:W-:Y:S01]  /*1780*/  UMOV UR13, URZ ;  /* 0x000000ff000d7c82 */ /* 0x000fe20008000000 */
[----:B-1----:R-:W-:-:S04]  /*1790*/  UIADD3 UR6, UPT, UPT, UR15, 0x3f, URZ ;  /* 0x0000003f0f067890 */ /* 0x002fc8000fffe0ff */
[----:B------:R-:W-:-:S04]  /*17a0*/  USHF.R.S32.HI UR22, URZ, 0x1f, UR6 ;  /* 0x0000001fff167899 */ /* 0x000fc80008011406 */
[----:B------:R-:W-:Y:S02]  /*17b0*/  ULEA.HI UR22, UR22, UR6, URZ, 0x6 ;  /* 0x0000000616167291 */ /* 0x000fe4000f8f30ff */
[----:B------:R-:W-:Y:S02]  /*17c0*/  UIADD3 UR6, UPT, UPT, UR15, -0x1, URZ ;  /* 0xffffffff0f067890 */ /* 0x000fe4000fffe0ff */
[----:B------:R-:W-:Y:S02]  /*17d0*/  USHF.R.S32.HI UR22, URZ, 0x6, UR22 ;  /* 0x00000006ff167899 */ /* 0x000fe40008011416 */
[----:B------:R-:W-:Y:S02]  /*17e0*/  UISETP.GE.U32.AND UP1, UPT, UR6, -0x7f, UPT ;  /* 0xffffff810600788c */ /* 0x000fe4000bf26070 */
[----:B------:R-:W-:Y:S02]  /*17f0*/  UISETP.LT.U32.AND UP0, UPT, UR22, 0x6, UPT ;  /* 0x000000061600788c */ /* 0x000fe4000bf01070 */
[----:B------:R-:W-:-:S02]  /*1800*/  UIADD3 UR15, UPT, UPT, UR15, 0x7e, URZ ;  /* 0x0000007e0f0f7890 */ /* 0x000fc4000fffe0ff */
[----:B------:R-:W-:Y:S02]  /*1810*/  USEL UR21, UR22, 0x6, UP0 ;  /* 0x0000000616157887 */ /* 0x000fe40008000000 */
[----:B------:R-:W-:Y:S02]  /*1820*/  UISETP.NE.AND UP0, UPT, UR5, URZ, UPT ;  /* 0x000000ff0500728c */ /* 0x000fe4000bf05270 */
[----:B------:R-:W-:Y:S02]  /*1830*/  UIADD3 UR6, UPT, UPT, UR21, -0x1, URZ ;  /* 0xffffffff15067890 */ /* 0x000fe4000fffe0ff */
[----:B------:R-:W-:Y:S02]  /*1840*/  @UP1 UIADD3 UR6, UPT, UPT, UR21, URZ, URZ ;  /* 0x000000ff15061290 */ /* 0x000fe4000fffe0ff */
[----:B------:R-:W-:Y:S02]  /*1850*/  USEL UR7, UR7, 0x2, UP0 ;  /* 0x0000000207077887 */ /* 0x000fe40008000000 */
[----:B------:R-:W-:-:S02]  /*1860*/  UIADD3 UR14, UPT, UPT, UR22, -UR21, URZ ;  /* 0x80000015160e7290 */ /* 0x000fc4000fffe0ff */
[----:B--2-4-:R-:W-:-:S12]  /*1870*/  UIADD3 UR6, UPT, UPT, UR6, 0x1, URZ ;  /* 0x0000000106067890 */ /* 0x014fd8000fffe0ff */
.L_x_42:
[----:B------:R-:W-:Y:S01]  /*1880*/  UISETP.NE.AND UP0, UPT, UR37, URZ, UPT ;  /* 0x000000ff2500728c */ /* 0x000fe2000bf05270 */
[----:B------:R-:W1:Y:S08]  /*1890*/  S2UR UR37, SR_CgaCtaId ;  /* 0x00000000002579c3 */ /* 0x000e700000008800 */
[----:B------:R-:W-:Y:S05]  /*18a0*/  BRA.U UP0, `(.L_x_23) ;  /* 0x0000000100347547 */ /* 0x000fea000b800000 */
[----:B------:R-:W2:Y:S01]  /*18b0*/  S2R R2, SR_CgaCtaId ;  /* 0x0000000000027919 */ /* 0x000ea20000008800 */
[----:B------:R-:W-:-:S04]  /*18c0*/  MOV R3, 0x400 ;  /* 0x0000040000037802 */ /* 0x000fc80000000f00 */
[----:B--2---:R-:W-:Y:S02]  /*18d0*/  LEA R2, R2, R3, 0x18 ;  /* 0x0000000302027211 */ /* 0x004fe400078ec0ff */
[----:B------:R-:W-:-:S03]  /*18e0*/  SHF.L.U32 R3, R11, 0x1f, RZ ;  /* 0x0000001f0b037819 */ /* 0x000fc600000006ff */
[----:B------:R-:W-:-:S04]  /*18f0*/  IMAD R2, R12, 0x8, R2 ;  /* 0x000000080c027824 */ /* 0x000fc800078e0202 */
[----:B------:R-:W2:Y:S02]  /*1900*/  SYNCS.PHASECHK.TRANS64.TRYWAIT P0, [R2+URZ+0x120], R3 ;  /* 0x00012003020075a7 */ /* 0x000ea400080011ff */
[----:B--2---:R-:W-:Y:S05]  /*1910*/  @!P0 BRA `(.L_x_24) ;  /* 0x0000007800888947 */ /* 0x004fea0003800000 */
.L_x_140:
[----:B------:R-:W-:Y:S01]  /*1920*/  VIADD R12, R12, 0x1 ;  /* 0x000000010c0c7836 */ /* 0x000fe20000000000 */
[----:B------:R2:W-:Y:S04]  /*1930*/  SYNCS.ARRIVE.TRANS64.A1T0 RZ, [R2+URZ+0x110], RZ ;  /* 0x000110ff02ff79a7 */ /* 0x0005e800081000ff */
[----:B------:R-:W-:-:S04]  /*1940*/  ISETP.NE.AND P0, PT, R12, 0x2, PT ;  /* 0x000000020c00780c */ /* 0x000fc80003f05270 */
[----:B------:R-:W-:Y:S02]  /*1950*/  SEL R12, R12, RZ, P0 ;  /* 0x000000ff0c0c7207 */ /* 0x000fe40000000000 */
[----:B--2---:R-:W-:-:S04]  /*1960*/  SEL R2, RZ, 0x1, P0 ;  /* 0x00000001ff027807 */ /* 0x004fc80000000000 */
[----:B------:R-:W-:-:S07]  /*1970*/  LOP3.LUT R11, R11, R2, RZ, 0x3c, !PT ;  /* 0x000000020b0b7212 */ /* 0x000fce00078e3cff */
.L_x_23:
[----:B------:R-:W-:Y:S01]  /*1980*/  UMOV UR5, 0x400 ;  /* 0x0000040000057882 */ /* 0x000fe20000000000 */
[----:B------:R-:W-:Y:S01]  /*1990*/  SHF.L.U32 R2, R15, 0x1f, RZ ;  /* 0x0000001f0f027819 */ /* 0x000fe200000006ff */
[----:B-1----:R-:W-:Y:S01]  /*19a0*/  ULEA UR5, UR37, UR5, 0x18 ;  /* 0x0000000525057291 */ /* 0x002fe2000f8ec0ff */
[----:B------:R-:W-:Y:S01]  /*19b0*/  R2UR UR34, R21 ;  /* 0x00000000152272ca */ /* 0x000fe200000e0000 */
[----:B------:R-:W-:Y:S01]  /*19c0*/  UISETP.GE.U32.AND UP0, UPT, UR15, 0x7f, UPT ;  /* 0x0000007f0f00788c */ /* 0x000fe2000bf06070 */
[----:B------:R-:W-:Y:S01]  /*19d0*/  R2UR UR18, R20 ;  /* 0x00000000141272ca */ /* 0x000fe200000e0000 */
[----:B------:R-:W-:Y:S01]  /*19e0*/  ULEA UR8, UR13, UR5, 0x3 ;  /* 0x000000050d087291 */ /* 0x000fe2000f8e18ff */
[----:B------:R-:W-:-:S08]  /*19f0*/  UMOV UR23, URZ ;  /* 0x000000ff00177c82 */ /* 0x000fd00008000000 */
[----:B------:R1:W2:Y:S01]  /*1a00*/  SYNCS.PHASECHK.TRANS64.TRYWAIT P0, [UR8+0x30], R2 ;  /* 0x00003002ff0075a7 */ /* 0x0002a20008001108 */
[----:B------:R-:W-:Y:S02]  /*1a10*/  USHF.L.U32 UR34, UR34, 0x7, URZ ;  /* 0x0000000722227899 */ /* 0x000fe400080006ff */
[----:B------:R-:W-:Y:S01]  /*1a20*/  USHF.L.U32 UR18, UR18, 0x7, URZ ;  /* 0x0000000712127899 */ /* 0x000fe200080006ff */
[----:B------:R-:W-:Y:S11]  /*1a30*/  BRA.U !UP0, `(.L_x_25) ;  /* 0x0000000108f47547 */ /* 0x000ff6000b800000 */
[----:B------:R-:W-:Y:S02]  /*1a40*/  UIADD3 UR26, UPT, UPT, UR34, 0x40, URZ ;  /* 0x00000040221a7890 */ /* 0x000fe4000fffe0ff */
[----:B------:R-:W-:Y:S01]  /*1a50*/  UIADD3 UR10, UPT, UPT, UR18, 0x40, URZ ;  /* 0x00000040120a7890 */ /* 0x000fe2000fffe0ff */
[----:B------:R-:W-:Y:S01]  /*1a60*/  UMOV UR29, URZ ;  /* 0x000000ff001d7c82 */ /* 0x000fe20008000000 */
[----:B------:R-:W-:-:S10]  /*1a70*/  UMOV UR39, UR13 ;  /* 0x0000000d00277c82 */ /* 0x000fd40008000000 */
.L_x_31:
[----:B------:R-:W-:Y:S01]  /*1a80*/  ULEA UR33, UR39, UR5, 0x3 ;  /* 0x0000000527217291 */ /* 0x000fe2000f8e18ff */
[----:B--2---:R-:W-:Y:S01]  /*1a90*/  @!P6 MOV R3, 0x8000 ;  /* 0x000080000003e802 */ /* 0x004fe20000000f00 */
[----:B-12---:R-:W-:Y:S10]  /*1aa0*/  @P0 BRA `(.L_x_26) ;  /* 0x00000000000c0947 */ /* 0x006ff40003800000 */
[----:B------:R-:W-:-:S04]  /*1ab0*/  SHF.L.U32 R4, R15, 0x1f, RZ ;  /* 0x0000001f0f047819 */ /* 0x000fc800000006ff */
[----:B------:R-:W2:Y:S02]  /*1ac0*/  SYNCS.PHASECHK.TRANS64.TRYWAIT P0, [UR33+0x30], R4 ;  /* 0x00003004ff0075a7 */ /* 0x000ea40008001121 */
[----:B--2---:R-:W-:Y:S05]  /*1ad0*/  @!P0 BRA `(.L_x_27) ;  /* 0x00000078002c8947 */ /* 0x004fea0003800000 */
.L_x_26:
[----:B------:R2:W-:Y:S01]  /*1ae0*/  @!P6 SYNCS.ARRIVE.TRANS64 RZ, [UR33], R3 ;  /* 0x00000003ffffe9a7 */ /* 0x0005e20008000021 */
[----:B------:R-:W-:-:S04]  /*1af0*/  ULOP3.LUT UR8, UR7, 0x2, URZ, 0xfc, !UPT ;  /* 0x0000000207087892 */ /* 0x000fc8000f8efcff */
[----:B------:R-:W-:-:S09]  /*1b00*/  UISETP.NE.AND UP0, UPT, UR8, 0x2, UPT ;  /* 0x000000020800788c */ /* 0x000fd2000bf05270 */
[----:B------:R-:W-:Y:S05]  /*1b10*/  BRA.U UP0, `(.L_x_28) ;  /* 0x0000000100047547 */ /* 0x000fea000b800000 */
[----:B------:R-:W-:Y:S05]  /*1b20*/  BPT.TRAP 0x1 ;  /* 0x000000040000795c */ /* 0x000fea0000300000 */
.L_x_28:
[----:B------:R-:W-:Y:S04]  /*1b30*/  BSSY.RECONVERGENT B0, `(.L_x_29) ;  /* 0x0000003000007945 */ /* 0x000fe80003800200 */
[----:B------:R-:W-:Y:S05]  /*1b40*/  @P4 BRA `(.L_x_30) ;  /* 0x0000000000044947 */ /* 0x000fea0003800000 */
[----:B------:R-:W-:Y:S05]  /*1b50*/  BPT.TRAP 0x1 ;  /* 0x000000040000795c */ /* 0x000fea0000300000 */
.L_x_30:
[----:B------:R-:W-:Y:S05]  /*1b60*/  BSYNC.RECONVERGENT B0 ;  /* 0x0000000000007941 */ /* 0x000fea0003800200 */
.L_x_29:
[----:B------:R-:W-:Y:S02]  /*1b70*/  UIADD3 UR13, UPT, UPT, UR39, 0x1, URZ ;  /* 0x00000001270d7890 */ /* 0x000fe4000fffe0ff */
[----:B------:R-:W-:Y:S02]  /*1b80*/  UIADD3 UR44, UP1, UPT, UR30, 0x80, URZ ;  /* 0x000000801e2c7890 */ /* 0x000fe4000ff3e0ff */
[----:B------:R-:W-:Y:S02]  /*1b90*/  UISETP.NE.AND UP0, UPT, UR13, 0x6, UPT ;  /* 0x000000060d00788c */ /* 0x000fe4000bf05270 */
[----:B------:R-:W-:Y:S02]  /*1ba0*/  USHF.L.U32 UR19, UR29, 0x6, URZ ;  /* 0x000000061d137899 */ /* 0x000fe400080006ff */
[----:B------:R-:W-:Y:S02]  /*1bb0*/  USEL UR9, URZ, 0x1, UP0 ;  /* 0x00000001ff097887 */ /* 0x000fe40008000000 */
[----:B------:R-:W-:-:S02]  /*1bc0*/  USEL UR13, UR13, URZ, UP0 ;  /* 0x000000ff0d0d7287 */ /* 0x000fc40008000000 */
[----:B------:R-:W-:Y:S02]  /*1bd0*/  UIADD3 UR42, UP0, UPT, UR30, 0x180, URZ ;  /* 0x000001801e2a7890 */ /* 0x000fe4000ff1e0ff */
[----:B------:R-:W-:Y:S01]  /*1be0*/  ULEA UR8, UR13, UR5, 0x3 ;  /* 0x000000050d087291 */ /* 0x000fe2000f8e18ff */
[----:B------:R-:W-:Y:S01]  /*1bf0*/  LOP3.LUT R15, R15, UR9, RZ, 0x3c, !PT ;  /* 0x000000090f0f7c12 */ /* 0x000fe2000f8e3cff */
[----:B------:R-:W-:Y:S02]  /*1c00*/  UIADD3.X UR45, UPT, UPT, URZ, UR31, URZ, UP1, !UPT ;  /* 0x0000001fff2d7290 */ /* 0x000fe40008ffe4ff */
[----:B------:R-:W-:Y:S01]  /*1c10*/  ULEA.HI UR35, UR4, UR19, URZ, 0x1a ;  /* 0x0000001304237291 */ /* 0x000fe2000f8fd0ff */
[----:B-1----:R-:W-:Y:S01]  /*1c20*/  SHF.L.U32 R2, R15, 0x1f, RZ ;  /* 0x0000001f0f027819 */ /* 0x002fe200000006ff */
[----:B------:R-:W-:Y:S01]  /*1c30*/  UIADD3.X UR43, UPT, UPT, URZ, UR31, URZ, UP0, !UPT ;  /* 0x0000001fff2b7290 */ /* 0x000fe200087fe4ff */
[----:B------:R-:W-:Y:S02]  /*1c40*/  UMOV UR38, 0xff0000 ;  /* 0x00ff000000267882 */ /* 0x000fe40000000000 */
[----:B------:R4:W1:Y:S01]  /*1c50*/  SYNCS.PHASECHK.TRANS64.TRYWAIT P0, [UR8+0x30], R2 ;  /* 0x00003002ff0075a7 */ /* 0x0008620008001108 */
[----:B------:R-:W-:Y:S01]  /*1c60*/  USHF.L.U32 UR8, UR39, 0xe, URZ ;  /* 0x0000000e27087899 */ /* 0x000fe200080006ff */
[----:B------:R-:W-:Y:S01]  /*1c70*/  UMOV UR40, 0x0 ;  /* 0x0000000000287882 */ /* 0x000fe20000000000 */
[----:B------:R-:W-:-:S02]  /*1c80*/  UMOV UR41, 0x10000000 ;  /* 0x1000000000297882 */ /* 0x000fc40000000000 */
[----:B------:R-:W-:Y:S02]  /*1c90*/  ULEA UR24, UR4, UR8, 0x1 ;  /* 0x0000000804187291 */ /* 0x000fe4000f8e08ff */
[----:B------:R-:W-:Y:S02]  /*1ca0*/  UIADD3 UR8, UPT, UPT, UR5, UR8, URZ ;  /* 0x0000000805087290 */ /* 0x000fe4000fffe0ff */
[----:B------:R-:W-:Y:S02]  /*1cb0*/  UIADD3 UR24, UPT, UPT, UR5, UR24, URZ ;  /* 0x0000001805187290 */ /* 0x000fe4000fffe0ff */
[----:B------:R-:W-:Y:S02]  /*1cc0*/  UIADD3 UR16, UPT, UPT, UR8, 0x20400, URZ ;  /* 0x0002040008107890 */ /* 0x000fe4000fffe0ff */
[----:B------:R-:W-:Y:S02]  /*1cd0*/  UIADD3 UR32, UPT, UPT, UR24, 0x8400, URZ ;  /* 0x0000840018207890 */ /* 0x000fe4000fffe0ff */
[----:B------:R-:W-:-:S02]  /*1ce0*/  UIADD3 UR24, UPT, UPT, UR24, 0xa400, URZ ;  /* 0x0000a40018187890 */ /* 0x000fc4000fffe0ff */
[----:B------:R-:W-:Y:S01]  /*1cf0*/  UIADD3 UR8, UPT, UPT, UR8, 0x22400, URZ ;  /* 0x0002240008087890 */ /* 0x000fe2000fffe0ff */
[----:B------:R-:W-:Y:S01]  /*1d00*/  UMOV UR25, UR33 ;  /* 0x0000002100197c82 */ /* 0x000fe20008000000 */
[----:B------:R-:W-:Y:S01]  /*1d10*/  UMOV UR28, UR36 ;  /* 0x00000024001c7c82 */ /* 0x000fe20008000000 */
[----:B------:R-:W-:Y:S01]  /*1d20*/  UMOV UR27, UR35 ;  /* 0x00000023001b7c82 */ /* 0x000fe20008000000 */
[----:B------:R-:W-:Y:S01]  /*1d30*/  UMOV UR17, UR33 ;  /* 0x0000002100117c82 */ /* 0x000fe20008000000 */
[----:B------:R-:W-:Y:S01]  /*1d40*/  UMOV UR20, UR36 ;  /* 0x0000002400147c82 */ /* 0x000fe20008000000 */
[----:B------:R4:W-:Y:S01]  /*1d50*/  UTMALDG.3D.MULTICAST [UR32], [UR44], UR38, desc[UR40] ;  /* 0x000028202c0073b4 */ /* 0x0009e20008011826 */
[----:B------:R-:W-:Y:S01]  /*1d60*/  UMOV UR12, UR36 ;  /* 0x00000024000c7c82 */ /* 0x000fe20008000000 */
[----:B------:R-:W-:Y:S01]  /*1d70*/  UMOV UR9, UR33 ;  /* 0x0000002100097c82 */ /* 0x000fe20008000000 */
[----:B------:R-:W-:Y:S01]  /*1d80*/  UMOV UR11, UR19 ;  /* 0x00000013000b7c82 */ /* 0x000fe20008000000 */
[----:B------:R-:W-:Y:S01]  /*1d90*/  UIADD3 UR29, UPT, UPT, UR29, 0x1, URZ ;  /* 0x000000011d1d7890 */ /* 0x000fe2000fffe0ff */
[----:B------:R-:W-:Y:S01]  /*1da0*/  UMOV UR23, UR6 ;  /* 0x0000000600177c82 */ /* 0x000fe20008000000 */
[----:B------:R-:W-:Y:S01]  /*1db0*/  UMOV UR39, UR13 ;  /* 0x0000000d00277c82 */ /* 0x000fe20008000000 */
[----:B------:R4:W-:Y:S01]  /*1dc0*/  UTMALDG.3D.MULTICAST [UR24], [UR44], UR38, desc[UR40] ;  /* 0x000028182c0073b4 */ /* 0x0009e20008011826 */
[----:B------:R-:W-:Y:S01]  /*1dd0*/  UISETP.NE.AND UP0, UPT, UR29, UR6, UPT ;  /* 0x000000061d00728c */ /* 0x000fe2000bf05270 */
[----:B------:R4:W-:Y:S01]  /*1de0*/  UTMALDG.3D [UR16], [UR42], desc[UR40] ;  /* 0x000028102a0075b4 */ /* 0x0009e20008011000 */
[----:B------:R4:W-:Y:S07]  /*1df0*/  UTMALDG.3D [UR8], [UR42], desc[UR40] ;  /* 0x000028082a0075b4 */ /* 0x0009ee0008011000 */
[----:B----4-:R-:W-:Y:S05]  /*1e00*/  BRA.U UP0, `(.L_x_31) ;  /* 0xfffffffd001c7547 */ /* 0x010fea000b83ffff */
.L_x_25:
[----:B------:R-:W-:Y:S01]  /*1e10*/  ULEA UR8, UR13, UR5, 0x3 ;  /* 0x000000050d087291 */ /* 0x000fe2000f8e18ff */
[----:B-1----:R-:W-:Y:S01]  /*1e20*/  SHF.L.U32 R2, R15, 0x1f, RZ ;  /* 0x0000001f0f027819 */ /* 0x002fe200000006ff */
[----:B------:R-:W-:Y:S01]  /*1e30*/  @!P1 SYNCS.ARRIVE.TRANS64.A1T0 RZ, [UR5+0xa8], RZ ;  /* 0x0000a8ffffff99a7 */ /* 0x000fe20008100005 */
[----:B------:R-:W-:-:S06]  /*1e40*/  UISETP.GT.AND UP0, UPT, UR22, UR21, UPT ;  /* 0x000000151600728c */ /* 0x000fcc000bf04270 */
[----:B--2---:R1:W2:Y:S03]  /*1e50*/  SYNCS.PHASECHK.TRANS64.TRYWAIT P0, [UR8+0x30], R2 ;  /* 0x00003002ff0075a7 */ /* 0x0042a60008001108 */
[----:B------:R-:W-:Y:S05]  /*1e60*/  BRA.U !UP0, `(.L_x_32) ;  /* 0x0000000108f07547 */ /* 0x000fea000b800000 */
[----:B------:R-:W-:Y:S02]  /*1e70*/  UIADD3 UR38, UPT, UPT, UR14, UR23, URZ ;  /* 0x000000170e267290 */ /* 0x000fe4000fffe0ff */
[----:B------:R-:W-:Y:S02]  /*1e80*/  UIADD3 UR26, UPT, UPT, UR34, 0x40, URZ ;  /* 0x00000040221a7890 */ /* 0x000fe4000fffe0ff */
[----:B------:R-:W-:Y:S01]  /*1e90*/  UIADD3 UR10, UPT, UPT, UR18, 0x40, URZ ;  /* 0x00000040120a7890 */ /* 0x000fe2000fffe0ff */
[----:B------:R-:W-:-:S11]  /*1ea0*/  UMOV UR39, UR13 ;  /* 0x0000000d00277c82 */ /* 0x000fd60008000000 */
.L_x_38:
[----:B------:R-:W-:Y:S01]  /*1eb0*/  ULEA UR33, UR39, UR5, 0x3 ;  /* 0x0000000527217291 */ /* 0x000fe2000f8e18ff */
[----:B--2---:R-:W-:Y:S01]  /*1ec0*/  @!P6 MOV R3, 0x8000 ;  /* 0x000080000003e802 */ /* 0x004fe20000000f00 */
[----:B-12---:R-:W-:Y:S10]  /*1ed0*/  @P0 BRA `(.L_x_33) ;  /* 0x00000000000c0947 */ /* 0x006ff40003800000 */
[----:B------:R-:W-:-:S04]  /*1ee0*/  SHF.L.U32 R4, R15, 0x1f, RZ ;  /* 0x0000001f0f047819 */ /* 0x000fc800000006ff */
[----:B------:R-:W2:Y:S02]  /*1ef0*/  SYNCS.PHASECHK.TRANS64.TRYWAIT P0, [UR33+0x30], R4 ;  /* 0x00003004ff0075a7 */ /* 0x000ea40008001121 */
[----:B--2---:R-:W-:Y:S05]  /*1f00*/  @!P0 BRA `(.L_x_34) ;  /* 0x0000007400388947 */ /* 0x004fea0003800000 */
.L_x_33:
[----:B------:R2:W-:Y:S01]  /*1f10*/  @!P6 SYNCS.ARRIVE.TRANS64 RZ, [UR33], R3 ;  /* 0x00000003ffffe9a7 */ /* 0x0005e20008000021 */
[----:B------:R-:W-:-:S04]  /*1f20*/  ULOP3.LUT UR8, UR7, 0x2, URZ, 0xfc, !UPT ;  /* 0x0000000207087892 */ /* 0x000fc8000f8efcff */
[----:B------:R-:W-:-:S09]  /*1f30*/  UISETP.NE.AND UP0, UPT, UR8, 0x2, UPT ;  /* 0x000000020800788c */ /* 0x000fd2000bf05270 */
[----:B------:R-:W-:Y:S05]  /*1f40*/  BRA.U UP0, `(.L_x_35) ;  /* 0x0000000100047547 */ /* 0x000fea000b800000 */
[----:B------:R-:W-:Y:S05]  /*1f50*/  BPT.TRAP 0x1 ;  /* 0x000000040000795c */ /* 0x000fea0000300000 */
.L_x_35:
[----:B------:R-:W-:Y:S04]  /*1f60*/  BSSY.RECONVERGENT B0, `(.L_x_36) ;  /* 0x0000003000007945 */ /* 0x000fe80003800200 */
[----:B------:R-:W-:Y:S05]  /*1f70*/  @P4 BRA `(.L_x_37) ;  /* 0x0000000000044947 */ /* 0x000fea0003800000 */
[----:B------:R-:W-:Y:S05]  /*1f80*/  BPT.TRAP 0x1 ;  /* 0x000000040000795c */ /* 0x000fea0000300000 */
.L_x_37:
[----:B------:R-:W-:Y:S05]  /*1f90*/  BSYNC.RECONVERGENT B0 ;  /* 0x0000000000007941 */ /* 0x000fea0003800200 */
.L_x_36:
        /* <DEDUP_REMOVED lines=36> */
[----:B------:R4:W-:Y:S02]  /*21e0*/  UTMALDG.3D.MULTICAST [UR24], [UR44], UR29, desc[UR40] ;  /* 0x000028182c0073b4 */ /* 0x0009e4000801181d */
[----:B------:R-:W-:Y:S01]  /*21f0*/  UISETP.NE.AND UP0, UPT, UR23, UR38, UPT ;  /* 0x000000261700728c */ /* 0x000fe2000bf05270 */
[----:B------:R4:W-:Y:S01]  /*2200*/  UTMALDG.3D [UR16], [UR42], desc[UR40] ;  /* 0x000028102a0075b4 */ /* 0x0009e20008011000 */
[----:B------:R4:W-:Y:S07]  /*2210*/  UTMALDG.3D [UR8], [UR42], desc[UR40] ;  /* 0x000028082a0075b4 */ /* 0x0009ee0008011000 */
[----:B----4-:R-:W-:Y:S05]  /*2220*/  BRA.U UP0, `(.L_x_38) ;  /* 0xfffffffd00207547 */ /* 0x010fea000b83ffff */
.L_x_32:
[C---:B-1----:R-:W-:Y:S01]  /*2230*/  LEA R2, R14.reuse, UR5, 0x3 ;  /* 0x000000050e027c11 */ /* 0x042fe2000f8e18ff */
[----:B------:R-:W-:Y:S01]  /*2240*/  NOP ;  /* 0x0000000000007918 */ /* 0x000fe20000000000 */
[----:B--2---:R-:W-:Y:S02]  /*2250*/  SHF.L.U32 R3, R13, 0x1f, RZ ;  /* 0x0000001f0d037819 */ /* 0x004fe400000006ff */
[----:B------:R-:W-:Y:S02]  /*2260*/  LEA R4, R14, UR5, 0x4 ;  /* 0x000000050e047c11 */ /* 0x000fe4000f8e20ff */
[----:B------:R-:W1:Y:S02]  /*2270*/  SYNCS.PHASECHK.TRANS64.TRYWAIT P0, [R2+URZ+0xb0], R3 ;  /* 0x0000b003020075a7 */ /* 0x000e6400080011ff */
[----:B-1----:R-:W-:Y:S05]  /*2280*/  @!P0 BRA `(.L_x_39) ;  /* 0x0000007000708947 */ /* 0x002fea0003800000 */
.L_x_143:
[----:B------:R-:W2:Y:S01]  /*2290*/  LDS.128 R4, [R4+0x140] ;  /* 0x0001400004047984 */ /* 0x000ea20000000c00 */
[----:B------:R-:W-:Y:S01]  /*22a0*/  ISETP.GE.AND P0, PT, R40, 0x1, PT ;  /* 0x000000012800780c */ /* 0x000fe20003f06270 */
[----:B-1----:R-:W-:Y:S01]  /*22b0*/  VIADD R2, R2, 0xc0 ;  /* 0x000000c002027836 */ /* 0x002fe20000000000 */
[----:B------:R-:W-:Y:S01]  /*22c0*/  @!PT LDS RZ, [RZ] ;  /* 0x00000000fffff984 */ /* 0x000fe20000000800 */
[----:B------:R-:W-:Y:S01]  /*22d0*/  @!PT LDS RZ, [RZ] ;  /* 0x00000000fffff984 */ /* 0x000fe20000000800 */
[----:B------:R-:W-:Y:S01]  /*22e0*/  @!PT LDS RZ, [RZ] ;  /* 0x00000000fffff984 */ /* 0x000fe20000000800 */
[----:B------:R-:W-:Y:S01]  /*22f0*/  @!PT LDS RZ, [RZ] ;  /* 0x00000000fffff984 */ /* 0x000fe20000000800 */
[----:B------:R1:W-:Y:S06]  /*2300*/  MEMBAR.ALL.CTA ;  /* 0x0000000000007992 */ /* 0x0003ec0000008000 */
[----:B-1----:R-:W1:Y:S01]  /*2310*/  FENCE.VIEW.ASYNC.S ;  /* 0x00000000000073c6 */ /* 0x002e620000000000 */
[----:B------:R-:W-:-:S04]  /*2320*/  PRMT R2, RZ, 0x654, R2 ;  /* 0x00000654ff027816 */ /* 0x000fc80000000002 */
[----:B-1----:R1:W-:Y:S01]  /*2330*/  SYNCS.ARRIVE.TRANS64.RED.A1T0 RZ, [R2+URZ], RZ ;  /* 0x000000ff02ff79a7 */ /* 0x0023e200081004ff */
[----:B--2---:R-:W-:-:S13]  /*2340*/  LOP3.LUT P2, RZ, R6, 0x1, RZ, 0xc0, !PT ;  /* 0x0000000106ff7812 */ /* 0x004fda000784c0ff */
[----:B------:R-:W-:Y:S01]  /*2350*/  @P2 SHF.R.U32.HI R3, RZ, 0x10, R5 ;  /* 0x00000010ff032819 */ /* 0x000fe20000011605 */
[----:B------:R-:W-:Y:S01]  /*2360*/  VOTEU.ANY UP0, P2 ;  /* 0x0000000000ff7886 */ /* 0x000fe20001000100 */
[----:B------:R-:W-:Y:S02]  /*2370*/  @P2 MOV R10, R4 ;  /* 0x00000004000a2202 */ /* 0x000fe40000000f00 */
[----:B------:R-:W-:Y:S02]  /*2380*/  @P2 R2UR.BROADCAST UR8, R3 ;  /* 0x00000000030822ca */ /* 0x000fe400008e0000 */
[----:B------:R-:W-:-:S11]  /*2390*/  @P2 LOP3.LUT R9, R5, 0xffff, RZ, 0xc0, !PT ;  /* 0x0000ffff05092812 */ /* 0x000fd600078ec0ff */
[----:B------:R-:W-:Y:S01]  /*23a0*/  @UP0 UMOV UR36, UR8 ;  /* 0x0000000800240c82 */ /* 0x000fe20008000000 */
[----:B-1----:R-:W-:Y:S05]  /*23b0*/  @!P0 BRA `(.L_x_40) ;  /* 0x0000000000b88947 */ /* 0x002fea0003800000 */
[----:B------:R-:W3:Y:S01]  /*23c0*/  LDC.64 R4, c[0x0][0xb18] ;  /* 0x0002c600ff047b82 */ /* 0x000ee20000000a00 */
[----:B------:R-:W-:-:S07]  /*23d0*/  ISETP.NE.AND P3, PT, R40, 0x1, PT ;  /* 0x000000012800780c */ /* 0x000fce0003f65270 */
[----:B------:R-:W1:Y:S08]  /*23e0*/  LDC.64 R6, c[0x0][0xb10] ;  /* 0x0002c400ff067b82 */ /* 0x000e700000000a00 */
[----:B------:R-:W2:Y:S08]  /*23f0*/  LDC R16, c[0x0][0xb20] ;  /* 0x0002c800ff107b82 */ /* 0x000eb00000000800 */
[----:B------:R-:W4:Y:S01]  /*2400*/  LDC R17, c[0x0][0xb0c] ;  /* 0x0002c300ff117b82 */ /* 0x000f220000000800 */
[----:B---3--:R-:W-:Y:S01]  /*2410*/  IMAD.HI.U32 R19, R0, R5, RZ ;  /* 0x0000000500137227 */ /* 0x008fe200078e00ff */
[----:B------:R-:W-:-:S03]  /*2420*/  ISETP.NE.AND P0, PT, R4, 0x1, PT ;  /* 0x000000010400780c */ /* 0x000fc60003f05270 */
[----:B------:R-:W-:-:S03]  /*2430*/  IMAD.HI.U32 R5, R9, R5, RZ ;  /* 0x0000000509057227 */ /* 0x000fc600078e00ff */
[----:B------:R-:W3:Y:S01]  /*2440*/  LDC.64 R2, c[0x0][0xb28] ;  /* 0x0002ca00ff027b82 */ /* 0x000ee20000000a00 */
[----:B-1----:R-:W-:-:S04]  /*2450*/  IMAD.HI.U32 R20, R8, R6, RZ ;  /* 0x0000000608147227 */ /* 0x002fc800078e00ff */
[----:B------:R-:W-:Y:S01]  /*2460*/  IMAD.HI.U32 R21, R10, R6, RZ ;  /* 0x000000060a157227 */ /* 0x000fe200078e00ff */
[----:B------:R-:W-:Y:S02]  /*2470*/  SHF.R.U32.HI R20, RZ, R7, R20 ;  /* 0x00000007ff147219 */ /* 0x000fe40000011614 */
[-C--:B--2---:R-:W-:Y:S02]  /*2480*/  SHF.R.U32.HI R19, RZ, R16.reuse, R19 ;  /* 0x00000010ff137219 */ /* 0x084fe40000011613 */
[----:B------:R-:W-:Y:S02]  /*2490*/  SHF.R.U32.HI R5, RZ, R16, R5 ;  /* 0x00000010ff057219 */ /* 0x000fe40000011605 */
[----:B------:R-:W-:Y:S02]  /*24a0*/  SEL R19, R0, R19, !P0 ;  /* 0x0000001300137207 */ /* 0x000fe40004000000 */
[----:B------:R-:W-:Y:S02]  /*24b0*/  SHF.R.U32.HI R21, RZ, R7, R21 ;  /* 0x00000007ff157219 */ /* 0x000fe40000011615 */
[----:B----4-:R-:W-:-:S02]  /*24c0*/  ISETP.NE.AND P1, PT, R17, 0x1, PT ;  /* 0x000000011100780c */ /* 0x010fc40003f25270 */
[----:B------:R-:W-:Y:S02]  /*24d0*/  SEL R5, R9, R5, !P0 ;  /* 0x0000000509057207 */ /* 0x000fe40004000000 */
[----:B------:R-:W-:Y:S02]  /*24e0*/  SEL R20, R8, R20, !P1 ;  /* 0x0000001408147207 */ /* 0x000fe40004800000 */
[----:B------:R-:W-:Y:S01]  /*24f0*/  SEL R21, R10, R21, !P1 ;  /* 0x000000150a157207 */ /* 0x000fe20004800000 */
[----:B---3--:R-:W-:-:S04]  /*2500*/  IMAD.HI.U32 R18, R19, R2, RZ ;  /* 0x0000000213127227 */ /* 0x008fc800078e00ff */
        /* <DEDUP_REMOVED lines=10> */
[----:B------:R-:W-:-:S04]  /*25b0*/  @!P0 IMAD.HI.U32 R7, R21, R2, RZ ;  /* 0x0000000215078227 */ /* 0x000fc800078e00ff */
[----:B------:R-:W-:Y:S01]  /*25c0*/  IMAD.MOV R2, RZ, RZ, -R6 ;  /* 0x000000ffff027224 */ /* 0x000fe200078e0a06 */
[----:B------:R-:W-:Y:S02]  /*25d0*/  @!P0 SHF.R.U32.HI R3, RZ, R3, R7 ;  /* 0x00000003ff038219 */ /* 0x000fe40000011607 */
[----:B------:R-:W-:Y:S01]  /*25e0*/  IADD3 R7, PT, PT, -R5, RZ, RZ ;  /* 0x000000ff05077210 */ /* 0x000fe20007ffe1ff */
[----:B------:R-:W-:Y:S01]  /*25f0*/  IMAD R2, R40, R2, R5 ;  /* 0x0000000228027224 */ /* 0x000fe200078e0205 */
        /* <DEDUP_REMOVED lines=10> */
.L_x_40:
[----:B------:R-:W1:Y:S02]  /*26a0*/  LDCU UR8, c[0x0][0xb30] ;  /* 0x00016600ff0877ac */ /* 0x000e640008000800 */
[----:B-1----:R-:W-:-:S09]  /*26b0*/  UISETP.NE.AND UP0, UPT, UR8, 0x1, UPT ;  /* 0x000000010800788c */ /* 0x002fd2000bf05270 */
[----:B------:R-:W-:Y:S05]  /*26c0*/  BRA.U UP0, `(.L_x_41) ;  /* 0x0000000100407547 */ /* 0x000fea000b800000 */
[----:B------:R-:W1:Y:S08]  /*26d0*/  LDC.64 R4, c[0x0][0xb10] ;  /* 0x0002c400ff047b82 */ /* 0x000e700000000a00 */
[----:B------:R-:W2:Y:S08]  /*26e0*/  LDC.64 R2, c[0x0][0xb18] ;  /* 0x0002c600ff027b82 */ /* 0x000eb00000000a00 */
[----:B------:R-:W4:Y:S08]  /*26f0*/  LDC R6, c[0x0][0xb20] ;  /* 0x0002c800ff067b82 */ /* 0x000f300000000800 */
[----:B------:R-:W3:Y:S01]  /*2700*/  LDC R7, c[0x0][0xb0c] ;  /* 0x0002c300ff077b82 */ /* 0x000ee20000000800 */
[----:B-1----:R-:W-:-:S05]  /*2710*/  IMAD.HI.U32 R4, R10, R4, RZ ;  /* 0x000000040a047227 */ /* 0x002fca00078e00ff */
[----:B------:R-:W-:Y:S01]  /*2720*/  SHF.R.U32.HI R4, RZ, R5, R4 ;  /* 0x00000005ff047219 */ /* 0x000fe20000011604 */
[----:B--2---:R-:W-:Y:S01]  /*2730*/  IMAD.HI.U32 R3, R9, R3, RZ ;  /* 0x0000000309037227 */ /* 0x004fe200078e00ff */
[----:B------:R-:W-:-:S04]  /*2740*/  ISETP.NE.AND P0, PT, R2, 0x1, PT ;  /* 0x000000010200780c */ /* 0x000fc80003f05270 */
[----:B----4-:R-:W-:-:S04]  /*2750*/  SHF.R.U32.HI R3, RZ, R6, R3 ;  /* 0x00000006ff037219 */ /* 0x010fc80000011603 */
[----:B------:R-:W-:Y:S02]  /*2760*/  SEL R3, R9, R3, !P0 ;  /* 0x0000000309037207 */ /* 0x000fe40004000000 */
[----:B---3--:R-:W-:-:S04]  /*2770*/  ISETP.NE.AND P1, PT, R7, 0x1, PT ;  /* 0x000000010700780c */ /* 0x008fc80003f25270 */
[----:B------:R-:W-:-:S05]  /*2780*/  SEL R4, R10, R4, !P1 ;  /* 0x000000040a047207 */ /* 0x000fca0004800000 */
[----:B------:R-:W-:Y:S02]  /*2790*/  IMAD.IADD R5, R3, 0x1, -R4 ;  /* 0x0000000103057824 */ /* 0x000fe400078e0a04 */
[----:B------:R-:W-:Y:S02]  /*27a0*/  IMAD.IADD R3, R4, 0x1, -R3 ;  /* 0x0000000104037824 */ /* 0x000fe400078e0a03 */
[----:B------:R-:W-:Y:S02]  /*27b0*/  IMAD R10, R5, R7, R10 ;  /* 0x00000007050a7224 */ /* 0x000fe400078e020a */
[----:B------:R-:W-:-:S07]  /*27c0*/  IMAD R9, R3, R2, R9 ;  /* 0x0000000203097224 */ /* 0x000fce00078e0209 */
.L_x_41:
[----:B------:R-:W-:Y:S01]  /*27d0*/  VIADD R14, R14, 0x1 ;  /* 0x000000010e0e7836 */ /* 0x000fe20000000000 */
[----:B------:R-:W-:Y:S01]  /*27e0*/  PLOP3.LUT P1, PT, PT, PT, PT, 0x80, 0x8 ;  /* 0x000000000008781c */ /* 0x000fe20003f2f070 */
[----:B------:R-:W-:Y:S02]  /*27f0*/  IMAD.IADD R21, R10, 0x1, R87 ;  /* 0x000000010a157824 */ /* 0x000fe400078e0257 */
[----:B------:R-:W-:Y:S01]  /*2800*/  IMAD.IADD R20, R9, 0x1, R86 ;  /* 0x0000000109147824 */ /* 0x000fe200078e0256 */
[----:B------:R-:W-:-:S04]  /*2810*/  ISETP.NE.AND P0, PT, R14, 0x2, PT ;  /* 0x000000020e00780c */ /* 0x000fc80003f05270 */
[----:B------:R-:W-:Y:S02]  /*2820*/  SEL R2, RZ, 0x1, P0 ;  /* 0x00000001ff027807 */ /* 0x000fe40000000000 */
[----:B------:R-:W-:Y:S02]  /*2830*/  SEL R14, R14, RZ, P0 ;  /* 0x000000ff0e0e7207 */ /* 0x000fe40000000000 */
[----:B------:R-:W-:Y:S01]  /*2840*/  LOP3.LUT R13, R13, R2, RZ, 0x3c, !PT ;  /* 0x000000020d0d7212 */ /* 0x000fe200078e3cff */
[----:B------:R-:W-:Y:S06]  /*2850*/  @P2 BRA `(.L_x_42) ;  /* 0xfffffff000082947 */ /* 0x000fec000383ffff */
[----:B------:R-:W-:Y:S01]  /*2860*/  UIADD3 UR5, UPT, UPT, UR5, 0x30, URZ ;  /* 0x0000003005057890 */ /* 0x000fe2000fffe0ff */
[----:B------:R-:W-:-:S03]  /*2870*/  SHF.L.U32 R2, R15, 0x1f, RZ ;  /* 0x0000001f0f027819 */ /* 0x000fc600000006ff */
[----:B------:R-:W-:-:S09]  /*2880*/  ULEA UR4, UR13, UR5, 0x3 ;  /* 0x000000050d047291 */ /* 0x000fd2000f8e18ff */
[----:B------:R-:W1:Y:S02]  /*2890*/  SYNCS.PHASECHK.TRANS64.TRYWAIT P0, [UR4], R2 ;  /* 0x00000002ff0075a7 */ /* 0x000e640008001104 */
[----:B-1----:R-:W-:Y:S05]  /*28a0*/  @!P0 BRA `(.L_x_43) ;  /* 0x0000006800fc8947 */ /* 0x002fea0003800000 */
.L_x_145:
[----:B------:R-:W-:-:S04]  /*28b0*/  UIADD3 UR6, UPT, UPT, UR13, 0x1, URZ ;  /* 0x000000010d067890 */ /* 0x000fc8000fffe0ff */
[----:B------:R-:W-:-:S04]  /*28c0*/  UISETP.NE.AND UP0, UPT, UR6, 0x6, UPT ;  /* 0x000000060600788c */ /* 0x000fc8000bf05270 */
[----:B------:R-:W-:Y:S02]  /*28d0*/  USEL UR7, URZ, 0x1, UP0 ;  /* 0x00000001ff077887 */ /* 0x000fe40008000000 */
[----:B------:R-:W-:-:S04]  /*28e0*/  USEL UR6, UR6, URZ, UP0 ;  /* 0x000000ff06067287 */ /* 0x000fc80008000000 */
[----:B------:R-:W-:Y:S01]  /*28f0*/  ULEA UR4, UR6, UR5, 0x3 ;  /* 0x0000000506047291 */ /* 0x000fe2000f8e18ff */
[----:B-1----:R-:W-:-:S04]  /*2900*/  LOP3.LUT R2, R15, UR7, RZ, 0x3c, !PT ;  /* 0x000000070f027c12 */ /* 0x002fc8000f8e3cff */
[----:B------:R-:W-:-:S04]  /*2910*/  SHF.L.U32 R3, R2, 0x1f, RZ ;  /* 0x0000001f02037819 */ /* 0x000fc800000006ff */
[----:B------:R-:W1:Y:S02]  /*2920*/  SYNCS.PHASECHK.TRANS64.TRYWAIT P0, [UR4], R3 ;  /* 0x00000003ff0075a7 */ /* 0x000e640008001104 */
[----:B-1----:R-:W-:Y:S05]  /*2930*/  @!P0 BRA `(.L_x_44) ;  /* 0x0000006800f08947 */ /* 0x002fea0003800000 */
.L_x_147:
[----:B------:R-:W-:-:S04]  /*2940*/  UIADD3 UR6, UPT, UPT, UR6, 0x1, URZ ;  /* 0x0000000106067890 */ /* 0x000fc8000fffe0ff */
[----:B------:R-:W-:-:S04]  /*2950*/  UISETP.NE.AND UP0, UPT, UR6, 0x6, UPT ;  /* 0x000000060600788c */ /* 0x000fc8000bf05270 */
[----:B------:R-:W-:Y:S02]  /*2960*/  USEL UR7, URZ, 0x1, UP0 ;  /* 0x00000001ff077887 */ /* 0x000fe40008000000 */
[----:B------:R-:W-:-:S04]  /*2970*/  USEL UR6, UR6, URZ, UP0 ;  /* 0x000000ff06067287 */ /* 0x000fc80008000000 */
[----:B------:R-:W-:Y:S01]  /*2980*/  ULEA UR4, UR6, UR5, 0x3 ;  /* 0x0000000506047291 */ /* 0x000fe2000f8e18ff */
[----:B------:R-:W-:-:S04]  /*2990*/  LOP3.LUT R2, R2, UR7, RZ, 0x3c, !PT ;  /* 0x0000000702027c12 */ /* 0x000fc8000f8e3cff */
[----:B-1----:R-:W-:-:S04]  /*29a0*/  SHF.L.U32 R3, R2, 0x1f, RZ ;  /* 0x0000001f02037819 */ /* 0x002fc800000006ff */
[----:B------:R-:W1:Y:S02]  /*29b0*/  SYNCS.PHASECHK.TRANS64.TRYWAIT P0, [UR4], R3 ;  /* 0x00000003ff0075a7 */ /* 0x000e640008001104 */
[----:B-1----:R-:W-:Y:S05]  /*29c0*/  @!P0 BRA `(.L_x_45) ;  /* 0x0000006800e48947 */ /* 0x002fea0003800000 */
.L_x_149:
        /* <DEDUP_REMOVED lines=9> */
.L_x_151:
        /* <DEDUP_REMOVED lines=9> */
.L_x_153:
[----:B------:R-:W-:-:S04]  /*2af0*/  UIADD3 UR6, UPT, UPT, UR6, 0x1, URZ ;  /* 0x0000000106067890 */ /* 0x000fc8000fffe0ff */
[----:B------:R-:W-:-:S04]  /*2b00*/  UISETP.NE.AND UP0, UPT, UR6, 0x6, UPT ;  /* 0x000000060600788c */ /* 0x000fc8000bf05270 */
[----:B------:R-:W-:Y:S02]  /*2b10*/  USEL UR4, URZ, 0x1, UP0 ;  /* 0x00000001ff047887 */ /* 0x000fe40008000000 */
[----:B------:R-:W-:-:S04]  /*2b20*/  USEL UR6, UR6, URZ, UP0 ;  /* 0x000000ff06067287 */ /* 0x000fc80008000000 */
[----:B------:R-:W-:Y:S01]  /*2b30*/  ULEA UR6, UR6, UR5, 0x3 ;  /* 0x0000000506067291 */ /* 0x000fe2000f8e18ff */
[----:B------:R-:W-:-:S04]  /*2b40*/  LOP3.LUT R2, R2, UR4, RZ, 0x3c, !PT ;  /* 0x0000000402027c12 */ /* 0x000fc8000f8e3cff */
[----:B------:R-:W-:Y:S01]  /*2b50*/  SHF.L.U32 R2, R2, 0x1f, RZ ;  /* 0x0000001f02027819 */ /* 0x000fe200000006ff */
[----:B-1-3--:R-:W-:-:S07]  /*2b60*/  IMAD.U32 R0, RZ, RZ, UR6 ;  /* 0x00000006ff007e24 */ /* 0x00afce000f8e00ff */
.L_x_48:
[----:B-1----:R1:W2:Y:S02]  /*2b70*/  SYNCS.PHASECHK.TRANS64.TRYWAIT P0, [R0+URZ], R2 ;  /* 0x00000002000075a7 */ /* 0x0022a400080011ff */
[----:B--2---:R-:W-:Y:S05]  /*2b80*/  @!P0 NANOSLEEP.SYNCS 0x989680 ;  /* 0x009896800000895d */ /* 0x004fea0003900000 */
[----:B------:R-:W2:Y:S02]  /*2b90*/  @!P0 SYNCS.PHASECHK.TRANS64 P0, [R0+URZ], R2 ;  /* 0x00000002000085a7 */ /* 0x000ea400080010ff */
[----:B--2---:R-:W-:Y:S05]  /*2ba0*/  @P0 EXIT ;  /* 0x000000000000094d */ /* 0x004fea0003800000 */
[----:B------:R-:W-:Y:S05]  /*2bb0*/  BRA `(.L_x_48) ;  /* 0xfffffffc00ec7947 */ /* 0x000fea000383ffff */
.L_x_22:
[----:B------:R-:W-:-:S04]  /*2bc0*/  UISETP.NE.AND UP0, UPT, UR37, URZ, UPT ;  /* 0x000000ff2500728c */ /* 0x000fc8000bf05270 */
[----:B------:R-:W-:-:S09]  /*2bd0*/  UISETP.NE.OR UP0, UPT, UR5, 0x1, UP0 ;  /* 0x000000010500788c */ /* 0x000fd20008705670 */
[----:B------:R-:W-:Y:S05]  /*2be0*/  BRA.U UP0, `(.L_x_49) ;  /* 0x00000005004c7547 */ /* 0x000fea000b800000 */
[----:B------:R-:W-:Y:S01]  /*2bf0*/  HFMA2 R3, -RZ, RZ, 0, 0 ;  /* 0x00000000ff037431 */ /* 0x000fe200000001ff */
[----:B------:R-:W-:Y:S01]  /*2c00*/  ISETP.GE.U32.AND P2, PT, R9, 0x8, PT ;  /* 0x000000080900780c */ /* 0x000fe20003f46070 */
[----:B------:R-:W-:Y:S01]  /*2c10*/  IMAD.MOV.U32 R12, RZ, RZ, 0x1 ;  /* 0x00000001ff0c7424 */ /* 0x000fe200078e00ff */
[----:B------:R-:W-:Y:S01]  /*2c20*/  CS2R R10, SRZ ;  /* 0x00000000000a7805 */ /* 0x000fe2000001ff00 */
[----:B------:R-:W-:Y:S01]  /*2c30*/  IMAD.MOV.U32 R8, RZ, RZ, RZ ;  /* 0x000000ffff087224 */ /* 0x000fe200078e00ff */
[----:B------:R-:W-:Y:S01]  /*2c40*/  UMOV UR4, 0x400 ;  /* 0x0000040000047882 */ /* 0x000fe20000000000 */
[----:B------:R-:W-:Y:S01]  /*2c50*/  UMOV UR6, URZ ;  /* 0x000000ff00067c82 */ /* 0x000fe20008000000 */
[----:B------:R-:W-:-:S12]  /*2c60*/  ULEA UR37, UR37, UR4, 0x18 ;  /* 0x0000000425257291 */ /* 0x000fd8000f8ec0ff */
.L_x_53:
[----:B------:R-:W-:Y:S02]  /*2c70*/  LEA R0, R3, UR37, 0x3 ;  /* 0x0000002503007c11 */ /* 0x000fe4000f8e18ff */
[----:B------:R-:W-:-:S03]  /*2c80*/  SHF.L.U32 R4, R8, 0x1f, RZ ;  /* 0x0000001f08047819 */ /* 0x000fc600000006ff */
[----:B------:R-:W-:Y:S01]  /*2c90*/  VIADD R5, R0, 0x120 ;  /* 0x0000012000057836 */ /* 0x000fe20000000000 */
[----:B------:R-:W1:Y:S02]  /*2ca0*/  SYNCS.PHASECHK.TRANS64.TRYWAIT P0, [R0+URZ+0x110], R4 ;  /* 0x00011004000075a7 */ /* 0x000e6400080011ff */
[----:B-1----:R-:W-:Y:S05]  /*2cb0*/  @!P0 BRA `(.L_x_50) ;  /* 0x0000006800708947 */ /* 0x002fea0003800000 */
.L_x_154:
[----:B------:R-:W-:Y:S01]  /*2cc0*/  ULEA UR5, UR6, UR37, 0x3 ;  /* 0x0000002506057291 */ /* 0x000fe2000f8e18ff */
[----:B-1----:R-:W-:Y:S01]  /*2cd0*/  PRMT R0, RZ, 0x654, R5 ;  /* 0x00000654ff007816 */ /* 0x002fe20000000005 */
[----:B------:R-:W-:Y:S01]  /*2ce0*/  @!P2 IMAD.MOV.U32 R4, RZ, RZ, 0x10 ;  /* 0x00000010ff04a424 */ /* 0x000fe200078e00ff */
[----:B------:R-:W-:Y:S01]  /*2cf0*/  SHF.L.U32 R5, R12, 0x1f, RZ ;  /* 0x0000001f0c057819 */ /* 0x000fe200000006ff */
[----:B------:R-:W-:Y:S01]  /*2d00*/  UIADD3 UR4, UPT, UPT, UR5, 0xb0, URZ ;  /* 0x000000b005047890 */ /* 0x000fe2000fffe0ff */
[----:B------:R1:W-:Y:S05]  /*2d10*/  SYNCS.ARRIVE.TRANS64.RED.A1T0 RZ, [R0+URZ], RZ ;  /* 0x000000ff00ff79a7 */ /* 0x0003ea00081004ff */
[----:B------:R-:W-:Y:S01]  /*2d20*/  IMAD.U32 R6, RZ, RZ, UR4 ;  /* 0x00000004ff067e24 */ /* 0x000fe2000f8e00ff */
[----:B------:R-:W2:Y:S04]  /*2d30*/  SYNCS.PHASECHK.TRANS64.TRYWAIT P0, [UR5+0xc0], R5 ;  /* 0x0000c005ff0075a7 */ /* 0x000ea80008001105 */
[----:B------:R-:W-:Y:S01]  /*2d40*/  PRMT R6, R9, 0x654, R6 ;  /* 0x0000065409067816 */ /* 0x000fe20000000006 */
[----:B-12---:R-:W-:Y:S06]  /*2d50*/  @!P0 BRA `(.L_x_51) ;  /* 0x00000068005c8947 */ /* 0x006fec0003800000 */
.L_x_156:
[----:B------:R-:W-:Y:S01]  /*2d60*/  ULEA UR4, UR6, UR37, 0x4 ;  /* 0x0000002506047291 */ /* 0x000fe2000f8e20ff */
[----:B------:R-:W-:Y:S01]  /*2d70*/  SEL R2, R6, R2, !P2 ;  /* 0x0000000206027207 */ /* 0x000fe20005000000 */
[----:B------:R-:W-:Y:S01]  /*2d80*/  UIADD3 UR5, UPT, UPT, UR5, 0xb0, URZ ;  /* 0x000000b005057890 */ /* 0x000fe2000fffe0ff */
[----:B-1----:R-:W-:Y:S01]  /*2d90*/  LEA R0, R11, UR37, 0x3 ;  /* 0x000000250b007c11 */ /* 0x002fe2000f8e18ff */
[----:B------:R-:W-:Y:S01]  /*2da0*/  UIADD3 UR4, UPT, UPT, UR4, 0x140, URZ ;  /* 0x0000014004047890 */ /* 0x000fe2000fffe0ff */
[----:B------:R1:W-:Y:S01]  /*2db0*/  @!P2 SYNCS.ARRIVE.TRANS64.RED RZ, [R2+URZ], R4 ;  /* 0x0000000402ffa9a7 */ /* 0x0003e200080004ff */
[----:B------:R-:W-:Y:S01]  /*2dc0*/  UIADD3 UR6, UPT, UPT, UR6, 0x1, URZ ;  /* 0x0000000106067890 */ /* 0x000fe2000fffe0ff */
[----:B------:R-:W-:-:S03]  /*2dd0*/  VIADD R3, R3, 0x1 ;  /* 0x0000000103037836 */ /* 0x000fc60000000000 */
[----:B------:R-:W-:Y:S02]  /*2de0*/  UISETP.NE.AND UP0, UPT, UR6, 0x2, UPT ;  /* 0x000000020600788c */ /* 0x000fe4000bf05270 */
[----:B------:R-:W-:Y:S01]  /*2df0*/  ISETP.NE.AND P0, PT, R3, 0x2, PT ;  /* 0x000000020300780c */ /* 0x000fe20003f05270 */
[----:B------:R-:W-:Y:S06]  /*2e00*/  UGETNEXTWORKID.BROADCAST [UR4], [UR5] ;  /* 0x00000000040073ca */ /* 0x000fec0008000100 */
[----:B------:R-:W-:Y:S02]  /*2e10*/  USEL UR4, URZ, 0x1, UP0 ;  /* 0x00000001ff047887 */ /* 0x000fe40008000000 */
[----:B------:R-:W-:-:S04]  /*2e20*/  USEL UR6, UR6, URZ, UP0 ;  /* 0x000000ff06067287 */ /* 0x000fc80008000000 */
[----:B------:R-:W-:Y:S02]  /*2e30*/  LOP3.LUT R12, R12, UR4, RZ, 0x3c, !PT ;  /* 0x000000040c0c7c12 */ /* 0x000fe4000f8e3cff */
[----:B-1----:R-:W-:-:S04]  /*2e40*/  SHF.L.U32 R4, R10, 0x1f, RZ ;  /* 0x0000001f0a047819 */ /* 0x002fc800000006ff */
[----:B------:R-:W1:Y:S02]  /*2e50*/  SYNCS.PHASECHK.TRANS64.TRYWAIT P1, [R0+URZ+0xb0], R4 ;  /* 0x0000b004000075a7 */ /* 0x000e6400080211ff */
[----:B-1----:R-:W-:Y:S05]  /*2e60*/  @!P1 BRA `(.L_x_52) ;  /* 0x0000006800309947 */ /* 0x002fea0003800000 */
.L_x_157:
[----:B-1----:R-:W-:Y:S01]  /*2e70*/  LEA R4, R11, UR37, 0x4 ;  /* 0x000000250b047c11 */ /* 0x002fe2000f8e20ff */
[----:B------:R-:W-:Y:S01]  /*2e80*/  VIADD R0, R0, 0xc0 ;  /* 0x000000c000007836 */ /* 0x000fe20000000000 */
[----:B------:R-:W-:Y:S01]  /*2e90*/  SEL R3, R3, RZ, P0 ;  /* 0x000000ff03037207 */ /* 0x000fe20000000000 */
[----:B------:R-:W-:-:S03]  /*2ea0*/  VIADD R11, R11, 0x1 ;  /* 0x000000010b0b7836 */ /* 0x000fc60000000000 */
[----:B------:R-:W1:Y:S01]  /*2eb0*/  LDS.128 R4, [R4+0x140] ;  /* 0x0001400004047984 */ /* 0x000e620000000c00 */
[----:B------:R-:W-:Y:S02]  /*2ec0*/  PRMT R0, RZ, 0x654, R0 ;  /* 0x00000654ff007816 */ /* 0x000fe40000000000 */
[C---:B------:R-:W-:Y:S01]  /*2ed0*/  ISETP.NE.AND P1, PT, R11.reuse, 0x2, PT ;  /* 0x000000020b00780c */ /* 0x040fe20003f25270 */
[----:B------:R-:W-:Y:S01]  /*2ee0*/  @!PT LDS RZ, [RZ] ;  /* 0x00000000fffff984 */ /* 0x000fe20000000800 */
[----:B------:R-:W-:Y:S01]  /*2ef0*/  @!PT LDS RZ, [RZ] ;  /* 0x00000000fffff984 */ /* 0x000fe20000000800 */
[----:B------:R-:W-:Y:S01]  /*2f00*/  @!PT LDS RZ, [RZ] ;  /* 0x00000000fffff984 */ /* 0x000fe20000000800 */
[----:B------:R-:W-:Y:S01]  /*2f10*/  @!PT LDS RZ, [RZ] ;  /* 0x00000000fffff984 */ /* 0x000fe20000000800 */
[----:B------:R2:W-:Y:S06]  /*2f20*/  MEMBAR.ALL.CTA ;  /* 0x0000000000007992 */ /* 0x0005ec0000008000 */
[----:B--2---:R-:W2:Y:S01]  /*2f30*/  FENCE.VIEW.ASYNC.S ;  /* 0x00000000000073c6 */ /* 0x004ea20000000000 */
[----:B------:R-:W-:Y:S01]  /*2f40*/  SEL R11, R11, RZ, P1 ;  /* 0x000000ff0b0b7207 */ /* 0x000fe20000800000 */
[----:B--2---:R2:W-:Y:S01]  /*2f50*/  SYNCS.ARRIVE.TRANS64.RED.A1T0 RZ, [R0+URZ], RZ ;  /* 0x000000ff00ff79a7 */ /* 0x0045e200081004ff */
[----:B-1----:R-:W-:-:S02]  /*2f60*/  LOP3.LUT P3, RZ, R6, 0x1, RZ, 0xc0, !PT ;  /* 0x0000000106ff7812 */ /* 0x002fc4000786c0ff */
[----:B------:R-:W-:-:S04]  /*2f70*/  SEL R4, RZ, 0x1, P1 ;  /* 0x00000001ff047807 */ /* 0x000fc80000800000 */
[----:B------:R-:W-:Y:S02]  /*2f80*/  LOP3.LUT R10, R10, R4, RZ, 0x3c, !PT ;  /* 0x000000040a0a7212 */ /* 0x000fe400078e3cff */
[----:B--2---:R-:W-:-:S04]  /*2f90*/  SEL R0, RZ, 0x1, P0 ;  /* 0x00000001ff007807 */ /* 0x004fc80000000000 */
[----:B------:R-:W-:Y:S01]  /*2fa0*/  LOP3.LUT R8, R8, R0, RZ, 0x3c, !PT ;  /* 0x0000000008087212 */ /* 0x000fe200078e3cff */
[----:B------:R-:W-:Y:S06]  /*2fb0*/  @P3 BRA `(.L_x_53) ;  /* 0xfffffffc002c3947 */ /* 0x000fec000383ffff */
[----:B------:R-:W-:Y:S01]  /*2fc0*/  ULEA UR5, UR6, UR37, 0x3 ;  /* 0x0000002506057291 */ /* 0x000fe2000f8e18ff */
[----:B------:R-:W-:-:S08]  /*2fd0*/  SHF.L.U32 R2, R12, 0x1f, RZ ;  /* 0x0000001f0c027819 */ /* 0x000fd000000006ff */
[----:B------:R-:W1:Y:S02]  /*2fe0*/  SYNCS.PHASECHK.TRANS64 P0, [UR5+0xc0], R2 ;  /* 0x0000c002ff0075a7 */ /* 0x000e640008001005 */
[----:B-1----:R-:W-:Y:S05]  /*2ff0*/  @P0 BRA `(.L_x_54) ;  /* 0x0000000000080947 */ /* 0x002fea0003800000 */
[----:B------:R-:W1:Y:S02]  /*3000*/  SYNCS.PHASECHK.TRANS64.TRYWAIT P0, [UR5+0xc0], R2 ;  /* 0x0000c002ff0075a7 */ /* 0x000e640008001105 */
[----:B-1----:R-:W-:Y:S05]  /*3010*/  @!P0 BRA `(.L_x_55) ;  /* 0x0000006400d88947 */ /* 0x002fea0003800000 */
.L_x_54:
[----:B------:R-:W-:-:S04]  /*3020*/  UIADD3 UR4, UPT, UPT, UR6, 0x1, URZ ;  /* 0x0000000106047890 */ /* 0x000fc8000fffe0ff */
[----:B------:R-:W-:-:S04]  /*3030*/  UISETP.NE.AND UP0, UPT, UR4, 0x2, UPT ;  /* 0x000000020400788c */ /* 0x000fc8000bf05270 */
[----:B------:R-:W-:Y:S02]  /*3040*/  USEL UR7, URZ, 0x1, UP0 ;  /* 0x00000001ff077887 */ /* 0x000fe40008000000 */
[----:B------:R-:W-:-:S04]  /*3050*/  USEL UR4, UR4, URZ, UP0 ;  /* 0x000000ff04047287 */ /* 0x000fc80008000000 */
[----:B------:R-:W-:Y:S01]  /*3060*/  ULEA UR4, UR4, UR37, 0x3 ;  /* 0x0000002504047291 */ /* 0x000fe2000f8e18ff */
[----:B-1----:R-:W-:-:S04]  /*3070*/  LOP3.LUT R2, R12, UR7, RZ, 0x3c, !PT ;  /* 0x000000070c027c12 */ /* 0x002fc8000f8e3cff */
[----:B------:R-:W-:-:S04]  /*3080*/  SHF.L.U32 R0, R2, 0x1f, RZ ;  /* 0x0000001f02007819 */ /* 0x000fc800000006ff */
[----:B------:R-:W1:Y:S02]  /*3090*/  SYNCS.PHASECHK.TRANS64 P0, [UR4+0xc0], R0 ;  /* 0x0000c000ff0075a7 */ /* 0x000e640008001004 */
[----:B-1----:R-:W-:Y:S05]  /*30a0*/  @P0 EXIT ;  /* 0x000000000000094d */ /* 0x002fea0003800000 */
[----:B------:R-:W-:Y:S02]  /*30b0*/  SHF.L.U32 R2, R2, 0x1f, RZ ;  /* 0x0000001f02027819 */ /* 0x000fe400000006ff */
[----:B------:R-:W-:-:S07]  /*30c0*/  MOV R0, UR4 ;  /* 0x0000000400007c02 */ /* 0x000fce0008000f00 */
.L_x_56:
[----:B-1----:R1:W2:Y:S02]  /*30d0*/  SYNCS.PHASECHK.TRANS64.TRYWAIT P0, [R0+URZ+0xc0], R2 ;  /* 0x0000c002000075a7 */ /* 0x0022a400080011ff */
[----:B--2---:R-:W-:Y:S05]  /*30e0*/  @!P0 NANOSLEEP.SYNCS 0x989680 ;  /* 0x009896800000895d */ /* 0x004fea0003900000 */
[----:B------:R-:W2:Y:S02]  /*30f0*/  @!P0 SYNCS.PHASECHK.TRANS64 P0, [R0+URZ+0xc0], R2 ;  /* 0x0000c002000085a7 */ /* 0x000ea400080010ff */
[----:B--2---:R-:W-:Y:S05]  /*3100*/  @P0 EXIT ;  /* 0x000000000000094d */ /* 0x004fea0003800000 */
[----:B------:R-:W-:Y:S05]  /*3110*/  BRA `(.L_x_56) ;  /* 0xfffffffc00ec7947 */ /* 0x000fea000383ffff */
.L_x_49:
[----:B------:R-:W-:Y:S05]  /*3120*/  BRA.U UP3, `(.L_x_57) ;  /* 0x0000000d03bc7547 */ /* 0x000fea000b800000 */
[----:B------:R-:W-:Y:S01]  /*3130*/  UMOV UR4, 0x40 ;  /* 0x0000004000047882 */ /* 0x000fe20000000000 */
[----:B------:R-:W-:Y:S01]  /*3140*/  NOP ;  /* 0x0000000000007918 */ /* 0x000fe20000000000 */
[----:B------:R-:W-:Y:S01]  /*3150*/  ULEA UR4, UR37, UR4, 0x18 ;  /* 0x0000000425047291 */ /* 0x000fe2000f8ec0ff */
[----:B------:R-:W-:Y:S02]  /*3160*/  UMOV UR5, 0x400 ;  /* 0x0000040000057882 */ /* 0x000fe40000000000 */
[----:B------:R-:W-:-:S06]  /*3170*/  ULEA UR37, UR37, UR5, 0x18 ;  /* 0x0000000525257291 */ /* 0x000fcc000f8ec0ff */
[----:B------:R-:W1:Y:S02]  /*3180*/  LDS.U8 R2, [UR4+0x1c] ;  /* 0x00001c04ff027984 */ /* 0x000e640008000000 */
[----:B-1----:R-:W-:-:S13]  /*3190*/  ISETP.NE.AND P0, PT, R2, RZ, PT ;  /* 0x000000ff0200720c */ /* 0x002fda0003f05270 */
[----:B------:R-:W-:Y:S05]  /*31a0*/  @P0 BRA `(.L_x_58) ;  /* 0x0000000000580947 */ /* 0x000fea0003800000 */
[----:B------:R-:W-:-:S13]  /*31b0*/  ELECT P0, URZ, PT ;  /* 0x0000000000ff782f */ /* 0x000fda0003800000 */
[----:B------:R-:W-:Y:S05]  /*31c0*/  @!P0 BRA `(.L_x_59) ;  /* 0x0000000000608947 */ /* 0x000fea0003800000 */
[----:B------:R-:W-:Y:S01]  /*31d0*/  UMOV UR5, 0x10 ;  /* 0x0000001000057882 */ /* 0x000fe20000000000 */
[----:B------:R-:W-:Y:S01]  /*31e0*/  HFMA2 R2, -RZ, RZ, 0, 5.9604644775390625e-08 ;  /* 0x00000001ff027431 */ /* 0x000fe200000001ff */
[----:B------:R-:W-:-:S03]  /*31f0*/  MOV R3, 0xffff ;  /* 0x0000ffff00037802 */ /* 0x000fc60000000f00 */
[----:B------:R-:W-:Y:S04]  /*3200*/  DEPBAR.LE SB1, 0x36 ;  /* 0x00009d800000791a */ /* 0x000fe80000000000 */
[----:B------:R-:W1:Y:S02]  /*3210*/  UTCATOMSWS.FIND_AND_SET.ALIGN UP0, UR5, UR5 ;  /* 0x00000005000575e3 */ /* 0x000e640008000800 */
[----:B-1----:R-:W-:Y:S01]  /*3220*/  MOV R4, UR5 ;  /* 0x0000000500047c02 */ /* 0x002fe20008000f00 */
[----:B------:R-:W-:Y:S06]  /*3230*/  BRA.U UP0, `(.L_x_60) ;  /* 0x0000000100187547 */ /* 0x000fec000b800000 */
.L_x_61:
[----:B------:R-:W-:Y:S05]  /*3240*/  NANOSLEEP 0x64 ;  /* 0x000000640000795d */ /* 0x000fea0003800000 */
[----:B------:R-:W-:-:S05]  /*3250*/  UMOV UR5, 0x10 ;  /* 0x0000001000057882 */ /* 0x000fca0000000000 */
[----:B------:R-:W-:Y:S04]  /*3260*/  DEPBAR.LE SB1, 0x36 ;  /* 0x00009d800000791a */ /* 0x000fe80000000000 */
[----:B------:R-:W1:Y:S02]  /*3270*/  UTCATOMSWS.FIND_AND_SET.ALIGN UP0, UR5, UR5 ;  /* 0x00000005000575e3 */ /* 0x000e640008000800 */
[----:B-1----:R-:W-:Y:S01]  /*3280*/  MOV R4, UR5 ;  /* 0x0000000500047c02 */ /* 0x002fe20008000f00 */
[----:B------:R-:W-:Y:S05]  /*3290*/  BRA.U !UP0, `(.L_x_61) ;  /* 0xfffffffd08e87547 */ /* 0x000fea000b83ffff */
.L_x_60:
[-C--:B------:R-:W-:Y:S02]  /*32a0*/  SHF.L.U32 R3, R3, R4.reuse, RZ ;  /* 0x0000000403037219 */ /* 0x080fe400000006ff */
[----:B------:R-:W-:Y:S01]  /*32b0*/  SHF.L.U32 R2, R2, R4, RZ ;  /* 0x0000000402027219 */ /* 0x000fe200000006ff */
[----:B------:R-:W-:Y:S02]  /*32c0*/  IMAD.SHL.U32 R4, R4, 0x20, RZ ;  /* 0x0000002004047824 */ /* 0x000fe400078e00ff */
[----:B------:R1:W-:Y:S04]  /*32d0*/  ATOMS.OR RZ, [UR4+0x14], R3 ;  /* 0x00001403ffff798c */ /* 0x0003e8000b000004 */
[----:B------:R1:W-:Y:S04]  /*32e0*/  ATOMS.OR RZ, [UR4+0x18], R2 ;  /* 0x00001802ffff798c */ /* 0x0003e8000b000004 */
[----:B------:R1:W-:Y:S01]  /*32f0*/  STS [UR37+0x160], R4 ;  /* 0x00016004ff007988 */ /* 0x0003e20008000825 */
[----:B------:R-:W-:Y:S05]  /*3300*/  BRA `(.L_x_59) ;  /* 0x0000000000107947 */ /* 0x000fea0003800000 */
.L_x_58:
[----:B------:R-:W-:-:S05]  /*3310*/  MOV R2, 0xffffffff ;  /* 0xffffffff00027802 */ /* 0x000fca0000000f00 */
[----:B------:R1:W-:Y:S02]  /*3320*/  STS [UR37+0x160], R2 ;  /* 0x00016002ff007988 */ /* 0x0003e40008000825 */
[----:B-1----:R-:W-:Y:S02]  /*3330*/  MOV R2, 0x3350 ;  /* 0x0000335000027802 */ /* 0x002fe40000000f00 */
[----:B-----5:R-:W-:Y:S05]  /*3340*/  CALL.REL.NOINC `($__internal_1_$__cuda_sm10x_tcgen05_guardrail_trap_phase_invalid_during_alloc) ;  /* 0x0000006c00247944 */ /* 0x020fea0003c00000 */
.L_x_59:
[----:B------:R-:W-:Y:S05]  /*3350*/  WARPSYNC.ALL ;  /* 0x0000000000007948 */ /* 0x000fea0003800000 */
[----:B------:R-:W2:Y:S01]  /*3360*/  S2UR UR5, SR_CgaCtaId ;  /* 0x00000000000579c3 */ /* 0x000ea20000008800 */
[----:B------:R-:W-:Y:S01]  /*3370*/  UMOV UR4, 0x400 ;  /* 0x0000040000047882 */ /* 0x000fe20000000000 */
[----:B------:R-:W-:-:S06]  /*3380*/  NOP ;  /* 0x0000000000007918 */ /* 0x000fcc0000000000 */
[----:B------:R-:W-:Y:S06]  /*3390*/  BAR.ARV 0x6, 0xa0 ;  /* 0x0182800000007b1d */ /* 0x000fec0000002000 */
[----:B------:R-:W3:Y:S01]  /*33a0*/  LDCU UR7, c[0x0][0x38c] ;  /* 0x00007180ff0777ac */ /* 0x000ee20008000800 */
[----:B------:R-:W-:Y:S01]  /*33b0*/  LOP3.LUT R0, R0, 0xffff, RZ, 0xc0, !PT ;  /* 0x0000ffff00007812 */ /* 0x000fe200078ec0ff */
[----:B------:R-:W-:Y:S01]  /*33c0*/  IMAD.MOV.U32 R11, RZ, RZ, 0x1 ;  /* 0x00000001ff0b7424 */ /* 0x000fe200078e00ff */
[----:B------:R-:W-:Y:S01]  /*33d0*/  CS2R R8, SRZ ;  /* 0x0000000000087805 */ /* 0x000fe2000001ff00 */
[----:B------:R-:W4:Y:S01]  /*33e0*/  LDCU UR6, c[0x0][0x38c] ;  /* 0x00007180ff0677ac */ /* 0x000f220008000800 */
[----:B------:R-:W-:Y:S01]  /*33f0*/  R2UR UR9, R0 ;  /* 0x00000000000972ca */ /* 0x000fe200000e0000 */
[----:B------:R-:W-:Y:S01]  /*3400*/  IMAD.MOV.U32 R10, RZ, RZ, RZ ;  /* 0x000000ffff0a7224 */ /* 0x000fe200078e00ff */
[----:B------:R-:W-:Y:S01]  /*3410*/  UMOV UR16, URZ ;  /* 0x000000ff00107c82 */ /* 0x000fe20008000000 */
[----:B------:R-:W-:Y:S01]  /*3420*/  UMOV UR15, URZ ;  /* 0x000000ff000f7c82 */ /* 0x000fe20008000000 */
[----:B--2---:R-:W-:Y:S01]  /*3430*/  ULEA UR5, UR5, UR4, 0x18 ;  /* 0x0000000405057291 */ /* 0x004fe2000f8ec0ff */
[----:B------:R-:W-:Y:S01]  /*3440*/  UMOV UR24, 0x0 ;  /* 0x0000000000187882 */ /* 0x000fe20000000000 */
[----:B------:R-:W-:-:S02]  /*3450*/  UMOV UR25, 0x8218010 ;  /* 0x0821801000197882 */ /* 0x000fc40000000000 */
[----:B------:R-:W-:Y:S02]  /*3460*/  UIADD3 UR11, UPT, UPT, UR5, 0x8400, URZ ;  /* 0x00008400050b7890 */ /* 0x000fe4000fffe0ff */
[----:B------:R-:W-:Y:S02]  /*3470*/  UIADD3 UR12, UPT, UPT, UR5, 0x20400, URZ ;  /* 0x00020400050c7890 */ /* 0x000fe4000fffe0ff */
[----:B---3--:R-:W-:Y:S01]  /*3480*/  UIADD3 UR7, UPT, UPT, UR7, 0x3f, URZ ;  /* 0x0000003f07077890 */ /* 0x008fe2000fffe0ff */
[----:B-1----:R-:W1:Y:S01]  /*3490*/  LDS R2, [UR5+0x160] ;  /* 0x00016005ff027984 */ /* 0x002e620008000800 */
[----:B------:R-:W-:Y:S02]  /*34a0*/  USHF.R.U32.HI UR11, URZ, 0x4, UR11 ;  /* 0x00000004ff0b7899 */ /* 0x000fe4000801160b */
[----:B------:R-:W-:Y:S02]  /*34b0*/  USHF.R.S32.HI UR4, URZ, 0x1f, UR7 ;  /* 0x0000001fff047899 */ /* 0x000fe40008011407 */
[----:B------:R-:W-:-:S02]  /*34c0*/  USHF.R.U32.HI UR12, URZ, 0x4, UR12 ;  /* 0x00000004ff0c7899 */ /* 0x000fc4000801160c */
[----:B------:R-:W-:Y:S02]  /*34d0*/  ULEA.HI UR4, UR4, UR7, URZ, 0x6 ;  /* 0x0000000704047291 */ /* 0x000fe4000f8f30ff */
[----:B------:R-:W-:Y:S02]  /*34e0*/  ULOP3.LUT UR11, UR11, 0x3fff, URZ, 0xc0, !UPT ;  /* 0x00003fff0b0b7892 */ /* 0x000fe4000f8ec0ff */
[----:B------:R-:W-:Y:S02]  /*34f0*/  USHF.R.S32.HI UR4, URZ, 0x6, UR4 ;  /* 0x00000006ff047899 */ /* 0x000fe40008011404 */
[----:B------:R-:W-:Y:S02]  /*3500*/  ULOP3.LUT UR12, UR12, 0x3fff, URZ, 0xc0, !UPT ;  /* 0x00003fff0c0c7892 */ /* 0x000fe4000f8ec0ff */
[----:B------:R-:W-:Y:S01]  /*3510*/  UISETP.LT.AND UP0, UPT, UR4, 0x1, UPT ;  /* 0x000000010400788c */ /* 0x000fe2000bf01270 */
[----:B------:R-:W-:Y:S01]  /*3520*/  UMOV UR22, 0x0 ;  /* 0x0000000000167882 */ /* 0x000fe20000000000 */
[----:B------:R-:W-:-:S02]  /*3530*/  UMOV UR23, 0x8218010 ;  /* 0x0821801000177882 */ /* 0x000fc40000000000 */
[----:B------:R-:W-:Y:S02]  /*3540*/  USEL UR10, UR4, 0x1, !UP0 ;  /* 0x00000001040a7887 */ /* 0x000fe4000c000000 */
[----:B------:R-:W-:Y:S02]  /*3550*/  ULOP3.LUT UR11, UR11, 0x2000000, URZ, 0xfc, !UPT ;  /* 0x020000000b0b7892 */ /* 0x000fe4000f8efcff */
[----:B------:R-:W-:Y:S02]  /*3560*/  ULOP3.LUT UR12, UR12, 0x2000000, URZ, 0xfc, !UPT ;  /* 0x020000000c0c7892 */ /* 0x000fe4000f8efcff */
[----:B------:R-:W-:Y:S02]  /*3570*/  UIADD3 UR10, UPT, UPT, -UR10, URZ, URZ ;  /* 0x000000ff0a0a7290 */ /* 0x000fe4000fffe1ff */
[----:B----4-:R-:W-:Y:S01]  /*3580*/  UISETP.GE.AND UP3, UPT, UR6, 0x1, UPT ;  /* 0x000000010600788c */ /* 0x010fe2000bf66270 */
[----:B------:R-:W-:Y:S01]  /*3590*/  UMOV UR20, 0x0 ;  /* 0x0000000000147882 */ /* 0x000fe20000000000 */
[----:B------:R-:W-:Y:S01]  /*35a0*/  UMOV UR21, 0x8218010 ;  /* 0x0821801000157882 */ /* 0x000fe20000000000 */
[----:B------:R-:W-:Y:S01]  /*35b0*/  UMOV UR18, 0x0 ;  /* 0x0000000000127882 */ /* 0x000fe20000000000 */
[----:B------:R-:W-:Y:S01]  /*35c0*/  UMOV UR19, 0x8218010 ;  /* 0x0821801000137882 */ /* 0x000fe20000000000 */
[----:B-1----:R-:W-:-:S15]  /*35d0*/  R2UR UR17, R2 ;  /* 0x00000000021172ca */ /* 0x002fde00000e0000 */
.L_x_68:
[----:B------:R-:W-:Y:S02]  /*35e0*/  LEA R0, R10, UR5, 0x3 ;  /* 0x000000050a007c11 */ /* 0x000fe4000f8e18ff */
[----:B------:R-:W-:Y:S02]  /*35f0*/  SHF.L.U32 R2, R9, 0x1f, RZ ;  /* 0x0000001f09027819 */ /* 0x000fe400000006ff */
[----:B------:R-:W-:Y:S01]  /*3600*/  PLOP3.LUT P0, PT, PT, PT, UP3, 0x80, 0x8 ;  /* 0x000000000008781c */ /* 0x000fe20003f0f038 */
[----:B------:R-:W-:Y:S01]  /*3610*/  VIADD R3, R0, 0xc0 ;  /* 0x000000c000037836 */ /* 0x000fe20000000000 */
[----:B-1----:R-:W1:Y:S02]  /*3620*/  SYNCS.PHASECHK.TRANS64.TRYWAIT P1, [R0+URZ+0xb0], R2 ;  /* 0x0000b002000075a7 */ /* 0x002e6400080211ff */
[----:B-1-3--:R-:W-:Y:S09]  /*3630*/  @!P1 BRA `(.L_x_62) ;  /* 0x0000006000689947 */ /* 0x00aff20003800000 */
.L_x_159:
[----:B------:R-:W-:Y:S01]  /*3640*/  LEA R4, R10, UR5, 0x4 ;  /* 0x000000050a047c11 */ /* 0x000fe2000f8e20ff */
[----:B------:R-:W-:Y:S01]  /*3650*/  @UP3 ULEA UR6, UR15, UR5, 0x3 ;  /* 0x000000050f063291 */ /* 0x000fe2000f8e18ff */
[----:B------:R-:W-:Y:S01]  /*3660*/  PLOP3.LUT P2, PT, PT, PT, PT, 0x80, 0x8 ;  /* 0x000000000008781c */ /* 0x000fe20003f4f070 */
[----:B------:R-:W-:Y:S01]  /*3670*/  ULEA UR7, UR16, UR5, 0x3 ;  /* 0x0000000510077291 */ /* 0x000fe2000f8e18ff */
[----:B------:R-:W-:Y:S01]  /*3680*/  PRMT R3, RZ, 0x654, R3 ;  /* 0x00000654ff037816 */ /* 0x000fe20000000003 */
[----:B------:R-:W-:Y:S01]  /*3690*/  ULEA UR8, UR16, UR17, 0x7 ;  /* 0x0000001110087291 */ /* 0x000fe2000f8e38ff */
[----:B------:R-:W2:Y:S01]  /*36a0*/  LDS.128 R4, [R4+0x140] ;  /* 0x0001400004047984 */ /* 0x000ea20000000c00 */
[----:B-1----:R-:W-:Y:S02]  /*36b0*/  @P0 SHF.L.U32 R2, R8, 0x1f, RZ ;  /* 0x0000001f08020819 */ /* 0x002fe400000006ff */
[----:B------:R-:W-:Y:S01]  /*36c0*/  SHF.L.U32 R0, R11, 0x1f, RZ ;  /* 0x0000001f0b007819 */ /* 0x000fe200000006ff */
[----:B------:R-:W-:Y:S01]  /*36d0*/  @!PT LDS RZ, [RZ] ;  /* 0x00000000fffff984 */ /* 0x000fe20000000800 */
[----:B------:R-:W-:Y:S01]  /*36e0*/  @!PT LDS RZ, [RZ] ;  /* 0x00000000fffff984 */ /* 0x000fe20000000800 */
[----:B------:R-:W-:Y:S01]  /*36f0*/  @!PT LDS RZ, [RZ] ;  /* 0x00000000fffff984 */ /* 0x000fe20000000800 */
[----:B------:R-:W-:Y:S01]  /*3700*/  @!PT LDS RZ, [RZ] ;  /* 0x00000000fffff984 */ /* 0x000fe20000000800 */
[----:B------:R1:W-:Y:S06]  /*3710*/  MEMBAR.ALL.CTA ;  /* 0x0000000000007992 */ /* 0x0003ec0000008000 */
[----:B-1----:R-:W1:Y:S02]  /*3720*/  FENCE.VIEW.ASYNC.S ;  /* 0x00000000000073c6 */ /* 0x002e640000000000 */
[----:B-1----:R1:W-:Y:S01]  /*3730*/  SYNCS.ARRIVE.TRANS64.RED.A1T0 RZ, [R3+URZ], RZ ;  /* 0x000000ff03ff79a7 */ /* 0x0023e200081004ff */
[----:B------:R1:W3:Y:S01]  /*3740*/  @P0 SYNCS.PHASECHK.TRANS64.TRYWAIT P2, [UR6], R2 ;  /* 0x00000002ff0005a7 */ /* 0x0002e20008041106 */
[----:B--2---:R-:W-:Y:S01]  /*3750*/  LOP3.LUT P1, RZ, R6, 0x1, RZ, 0xc0, !PT ;  /* 0x0000000106ff7812 */ /* 0x004fe2000782c0ff */
[----:B------:R-:W2:Y:S02]  /*3760*/  SYNCS.PHASECHK.TRANS64.TRYWAIT P0, [UR7+0xf0], R0 ;  /* 0x0000f000ff0075a7 */ /* 0x000ea40008001107 */
[----:B-123--:R-:W-:Y:S10]  /*3770*/  @!P0 BRA `(.L_x_63) ;  /* 0x00000060002c8947 */ /* 0x00eff40003800000 */
.L_x_161:
[----:B------:R-:W-:Y:S01]  /*3780*/  IADD3 R10, PT, PT, R10, 0x1, RZ ;  /* 0x000000010a0a7810 */ /* 0x000fe20007ffe0ff */
[----:B------:R-:W-:Y:S06]  /*3790*/  BRA.U !UP3, `(.L_x_64) ;  /* 0x000000010bc07547 */ /* 0x000fec000b800000 */
[----:B------:R-:W-:Y:S01]  /*37a0*/  UPLOP3.LUT UP4, UPT, UPT, UPT, UPT, 0x40, 0x4 ;  /* 0x000000000004789c */ /* 0x000fe20003f8e870 */
[----:B------:R-:W-:Y:S01]  /*37b0*/  UMOV UR14, UR10 ;  /* 0x0000000a000e7c82 */ /* 0x000fe20008000000 */
[----:B------:R-:W-:Y:S01]  /*37c0*/  UMOV UR13, UR4 ;  /* 0x00000004000d7c82 */ /* 0x000fe20008000000 */
[----:B------:R-:W-:-:S08]  /*37d0*/  UMOV UR42, UR15 ;  /* 0x0000000f002a7c82 */ /* 0x000fd00008000000 */
.L_x_67:
[----:B------:R-:W-:Y:S02]  /*37e0*/  UIADD3 UR14, UPT, UPT, UR14, 0x1, URZ ;  /* 0x000000010e0e7890 */ /* 0x000fe4000fffe0ff */
[----:B--2---:R-:W-:Y:S02]  /*37f0*/  ULEA UR6, UR42, UR5, 0x3 ;  /* 0x000000052a067291 */ /* 0x004fe4000f8e18ff */
[----:B------:R-:W-:Y:S01]  /*3800*/  UISETP.NE.AND UP0, UPT, UR14, URZ, UPT ;  /* 0x000000ff0e00728c */ /* 0x000fe2000bf05270 */
[----:B---3--:R-:W-:Y:S10]  /*3810*/  @P2 BRA `(.L_x_65) ;  /* 0x00000000000c2947 */ /* 0x008ff40003800000 */
[----:B-1----:R-:W-:Y:S04]  /*3820*/  SHF.L.U32 R2, R8, 0x1f, RZ ;  /* 0x0000001f08027819 */ /* 0x002fe800000006ff */
[----:B------:R-:W1:Y:S02]  /*3830*/  SYNCS.PHASECHK.TRANS64.TRYWAIT P0, [UR6], R2 ;  /* 0x00000002ff0075a7 */ /* 0x000e640008001106 */
[----:B-1----:R-:W-:Y:S05]  /*3840*/  @!P0 BRA `(.L_x_66) ;  /* 0x0000006000108947 */ /* 0x002fea0003800000 */
.L_x_65:
[----:B------:R-:W-:Y:S01]  /*3850*/  UISETP.NE.AND UP1, UPT, UR13, 0x1, UPT ;  /* 0x000000010d00788c */ /* 0x000fe2000bf25270 */
[----:B------:R-:W-:Y:S01]  /*3860*/  PLOP3.LUT P2, PT, PT, PT, PT, 0x80, 0x8 ;  /* 0x000000000008781c */ /* 0x000fe20003f4f070 */
[----:B------:R-:W-:Y:S02]  /*3870*/  UIADD3 UR15, UPT, UPT, UR42, 0x1, URZ ;  /* 0x000000012a0f7890 */ /* 0x000fe4000fffe0ff */
[----:B------:R-:W-:Y:S02]  /*3880*/  ULEA UR28, UR42, UR12, 0xa ;  /* 0x0000000c2a1c7291 */ /* 0x000fe4000f8e50ff */
[----:B------:R-:W-:Y:S01]  /*3890*/  UISETP.NE.AND UP2, UPT, UR15, 0x6, UPT ;  /* 0x000000060f00788c */ /* 0x000fe2000bf45270 */
[----:B------:R-:W-:Y:S01]  /*38a0*/  PLOP3.LUT P0, PT, PT, PT, UP1, 0x80, 0x8 ;  /* 0x000000000008781c */ /* 0x000fe20003f0f018 */
[----:B------:R-:W-:Y:S02]  /*38b0*/  UIADD3 UR40, UPT, UPT, UR28, 0x80, URZ ;  /* 0x000000801c287890 */ /* 0x000fe4000fffe0ff */
[----:B------:R-:W-:Y:S02]  /*38c0*/  USEL UR27, URZ, 0x1, UP2 ;  /* 0x00000001ff1b7887 */ /* 0x000fe40009000000 */
[----:B------:R-:W-:Y:S02]  /*38d0*/  USEL UR15, UR15, URZ, UP2 ;  /* 0x000000ff0f0f7287 */ /* 0x000fe40009000000 */
[----:B------:R-:W-:Y:S02]  /*38e0*/  UIADD3 UR36, UPT, UPT, UR28, 0x100, URZ ;  /* 0x000001001c247890 */ /* 0x000fe4000fffe0ff */
[----:B------:R-:W-:Y:S01]  /*38f0*/  @UP1 ULEA UR26, UR15, UR5, 0x3 ;  /* 0x000000050f1a1291 */ /* 0x000fe2000f8e18ff */
[----:B------:R-:W-:Y:S01]  /*3900*/  LOP3.LUT R8, R8, UR27, RZ, 0x3c, !PT ;  /* 0x0000001b08087c12 */ /* 0x000fe2000f8e3cff */
[----:B------:R-:W-:Y:S02]  /*3910*/  UIADD3 UR32, UPT, UPT, UR28, 0x180, URZ ;  /* 0x000001801c207890 */ /* 0x000fe4000fffe0ff */
[----:B------:R-:W-:Y:S01]  /*3920*/  UIADD3 UR6, UPT, UPT, UR6, 0x30, URZ ;  /* 0x0000003006067890 */ /* 0x000fe2000fffe0ff */
[----:B-1----:R-:W-:Y:S01]  /*3930*/  @P0 SHF.L.U32 R0, R8, 0x1f, RZ ;  /* 0x0000001f08000819 */ /* 0x002fe200000006ff */
[----:B------:R-:W-:Y:S01]  /*3940*/  UIADD3 UR13, UPT, UPT, UR13, -0x1, URZ ;  /* 0xffffffff0d0d7890 */ /* 0x000fe2000fffe0ff */
[----:B------:R-:W-:Y:S02]  /*3950*/  UMOV UR29, 0x40004040 ;  /* 0x40004040001d7882 */ /* 0x000fe40000000000 */
[----:B------:R2:W3:Y:S01]  /*3960*/  @P0 SYNCS.PHASECHK.TRANS64.TRYWAIT P2, [UR26], R0 ;  /* 0x00000000ff0005a7 */ /* 0x0004e2000804111a */
[----:B------:R-:W-:Y:S01]  /*3970*/  ULEA UR26, UR42, UR11, 0xa ;  /* 0x0000000b2a1a7291 */ /* 0x000fe2000f8e50ff */
[----:B------:R-:W-:Y:S01]  /*3980*/  UMOV UR27, 0x40004040 ;  /* 0x40004040001b7882 */ /* 0x000fe20000000000 */
[----:B------:R-:W-:Y:S02]  /*3990*/  UMOV UR41, 0x40004040 ;  /* 0x4000404000297882 */ /* 0x000fe40000000000 */
[----:B------:R-:W-:Y:S02]  /*39a0*/  UIADD3 UR38, UPT, UPT, UR26, 0x80, URZ ;  /* 0x000000801a267890 */ /* 0x000fe4000fffe0ff */
[----:B------:R-:W-:Y:S02]  /*39b0*/  UIADD3 UR34, UPT, UPT, UR26, 0x100, URZ ;  /* 0x000001001a227890 */ /* 0x000fe4000fffe0ff */
[----:B------:R-:W-:Y:S01]  /*39c0*/  UIADD3 UR30, UPT, UPT, UR26, 0x180, URZ ;  /* 0x000001801a1e7890 */ /* 0x000fe2000fffe0ff */
[----:B------:R2:W-:Y:S01]  /*39d0*/  UTCHMMA gdesc[UR26], gdesc[UR28], tmem[UR8], tmem[UR24], idesc[UR25], UP4 ;  /* 0x00ff181c1a0075ea */ /* 0x0005e2000a000008 */
[----:B------:R-:W-:Y:S01]  /*39e0*/  UPLOP3.LUT UP4, UPT, UPT, UPT, UPT, 0x80, 0x8 ;  /* 0x000000000008789c */ /* 0x000fe20003f8f070 */
[----:B------:R-:W-:Y:S01]  /*39f0*/  UMOV UR39, 0x40004040 ;  /* 0x4000404000277882 */ /* 0x000fe20000000000 */
[----:B------:R-:W-:Y:S01]  /*3a00*/  UMOV UR37, 0x40004040 ;  /* 0x4000404000257882 */ /* 0x000fe20000000000 */
[----:B------:R2:W-:Y:S01]  /*3a10*/  UTCHMMA gdesc[UR38], gdesc[UR40], tmem[UR8], tmem[UR22], idesc[UR23], UPT ;  /* 0x00ff1628260075ea */ /* 0x0005e2000b800008 */
[----:B------:R-:W-:Y:S01]  /*3a20*/  UMOV UR35, 0x40004040 ;  /* 0x4000404000237882 */ /* 0x000fe20000000000 */
[----:B------:R-:W-:Y:S01]  /*3a30*/  UMOV UR33, 0x40004040 ;  /* 0x4000404000217882 */ /* 0x000fe20000000000 */
[----:B------:R-:W-:Y:S01]  /*3a40*/  UMOV UR31, 0x40004040 ;  /* 0x40004040001f7882 */ /* 0x000fe20000000000 */
[----:B------:R2:W-:Y:S01]  /*3a50*/  UTCHMMA gdesc[UR34], gdesc[UR36], tmem[UR8], tmem[UR20], idesc[UR21], UPT ;  /* 0x00ff1424220075ea */ /* 0x0005e2000b800008 */
[----:B------:R2:W-:Y:S01]  /*3a60*/  UTCHMMA gdesc[UR30], gdesc[UR32], tmem[UR8], tmem[UR18], idesc[UR19], UPT ;  /* 0x00ff12201e0075ea */ /* 0x0005e2000b800008 */
[----:B------:R2:W-:Y:S01]  /*3a70*/  UTCBAR.MULTICAST [UR6], URZ, UR9 ;  /* 0x000000ff060073e9 */ /* 0x0005e20008000809 */
[----:B------:R-:W-:Y:S01]  /*3a80*/  UMOV UR42, UR15 ;  /* 0x0000000f002a7c82 */ /* 0x000fe20008000000 */
[----:B------:R-:W-:Y:S05]  /*3a90*/  BRA.U UP0, `(.L_x_67) ;  /* 0xfffffffd00507547 */ /* 0x000fea000b83ffff */
.L_x_64:
[----:B------:R-:W-:Y:S01]  /*3aa0*/  UIADD3 UR16, UPT, UPT, UR16, 0x1, URZ ;  /* 0x0000000110107890 */ /* 0x000fe2000fffe0ff */
[C---:B------:R-:W-:Y:S01]  /*3ab0*/  ISETP.NE.AND P0, PT, R10.reuse, 0x2, PT ;  /* 0x000000020a00780c */ /* 0x040fe20003f05270 */
[----:B------:R-:W-:Y:S02]  /*3ac0*/  UIADD3 UR7, UPT, UPT, UR7, 0xd0, URZ ;  /* 0x000000d007077890 */ /* 0x000fe4000fffe0ff */
[----:B------:R-:W-:Y:S01]  /*3ad0*/  UISETP.NE.AND UP0, UPT, UR16, 0x4, UPT ;  /* 0x000000041000788c */ /* 0x000fe2000bf05270 */
[----:B-12---:R-:W-:Y:S02]  /*3ae0*/  SEL R0, RZ, 0x1, P0 ;  /* 0x00000001ff007807 */ /* 0x006fe40000000000 */
[----:B------:R-:W-:Y:S01]  /*3af0*/  SEL R10, R10, RZ, P0 ;  /* 0x000000ff0a0a7207 */ /* 0x000fe20000000000 */
[----:B------:R-:W-:Y:S01]  /*3b00*/  USEL UR6, URZ, 0x1, UP0 ;  /* 0x00000001ff067887 */ /* 0x000fe20008000000 */
[----:B------:R-:W-:Y:S01]  /*3b10*/  LOP3.LUT R9, R9, R0, RZ, 0x3c, !PT ;  /* 0x0000000009097212 */ /* 0x000fe200078e3cff */
[----:B------:R-:W-:Y:S01]  /*3b20*/  USEL UR16, UR16, URZ, UP0 ;  /* 0x000000ff10107287 */ /* 0x000fe20008000000 */
[----:B------:R1:W-:Y:S03]  /*3b30*/  UTCBAR [UR7], URZ ;  /* 0x000000ff070073e9 */ /* 0x0003e600080000ff */
[----:B------:R-:W-:Y:S01]  /*3b40*/  LOP3.LUT R11, R11, UR6, RZ, 0x3c, !PT ;  /* 0x000000060b0b7c12 */ /* 0x000fe2000f8e3cff */
[----:B------:R-:W-:Y:S07]  /*3b50*/  @P1 BRA `(.L_x_68) ;  /* 0xfffffff800a01947 */ /* 0x000fee000383ffff */
[----:B------:R-:W2:Y:S01]  /*3b60*/  S2UR UR4, SR_CgaCtaId ;  /* 0x00000000000479c3 */ /* 0x000ea20000008800 */
[----:B------:R-:W-:Y:S01]  /*3b70*/  ELECT P0, URZ, PT ;  /* 0x0000000000ff782f */ /* 0x000fe20003800000 */
[----:B------:R-:W-:Y:S01]  /*3b80*/  IMAD.MOV.U32 R0, RZ, RZ, 0x1 ;  /* 0x00000001ff007424 */ /* 0x000fe200078e00ff */
[----:B------:R-:W-:Y:S01]  /*3b90*/  UIADD3 UR5, UPT, UPT, UR5, 0xf0, URZ ;  /* 0x000000f005057890 */ /* 0x000fe2000fffe0ff */
[----:B------:R-:W-:Y:S01]  /*3ba0*/  SHF.L.U32 R2, R11, 0x1f, RZ ;  /* 0x0000001f0b027819 */ /* 0x000fe200000006ff */
[----:B------:R-:W-:-:S03]  /*3bb0*/  UMOV UR6, 0x40 ;  /* 0x0000004000067882 */ /* 0x000fc60000000000 */
[----:B------:R-:W-:Y:S01]  /*3bc0*/  UVIRTCOUNT.DEALLOC.SMPOOL 0x80 ;  /* 0x000000800000784c */ /* 0x000fe20000000000 */
[----:B--2---:R-:W-:Y:S02]  /*3bd0*/  ULEA UR4, UR4, UR6, 0x18 ;  /* 0x0000000604047291 */ /* 0x004fe4000f8ec0ff */
[----:B------:R-:W-:-:S07]  /*3be0*/  ULEA UR6, UR16, UR5, 0x3 ;  /* 0x0000000510067291 */ /* 0x000fce000f8e18ff */
[----:B------:R2:W-:Y:S02]  /*3bf0*/  @P0 STS.U8 [UR4+0x1c], R0 ;  /* 0x00001c00ff000988 */ /* 0x0005e40008000004 */
[----:B------:R-:W4:Y:S02]  /*3c00*/  SYNCS.PHASECHK.TRANS64.TRYWAIT P0, [UR6], R2 ;  /* 0x00000002ff0075a7 */ /* 0x000f240008001106 */
[----:B--2-4-:R-:W-:Y:S05]  /*3c10*/  @!P0 BRA `(.L_x_69) ;  /* 0x0000005c00348947 */ /* 0x014fea0003800000 */
.L_x_164:
[----:B-1----:R-:W-:-:S04]  /*3c20*/  UIADD3 UR7, UPT, UPT, UR16, 0x1, URZ ;  /* 0x0000000110077890 */ /* 0x002fc8000fffe0ff */
[----:B------:R-:W-:-:S04]  /*3c30*/  UISETP.NE.AND UP0, UPT, UR7, 0x4, UPT ;  /* 0x000000040700788c */ /* 0x000fc8000bf05270 */
[----:B------:R-:W-:Y:S02]  /*3c40*/  USEL UR8, URZ, 0x1, UP0 ;  /* 0x00000001ff087887 */ /* 0x000fe40008000000 */
[----:B------:R-:W-:-:S04]  /*3c50*/  USEL UR7, UR7, URZ, UP0 ;  /* 0x000000ff07077287 */ /* 0x000fc80008000000 */
[----:B------:R-:W-:Y:S01]  /*3c60*/  ULEA UR6, UR7, UR5, 0x3 ;  /* 0x0000000507067291 */ /* 0x000fe2000f8e18ff */
[----:B--2---:R-:W-:-:S04]  /*3c70*/  LOP3.LUT R2, R11, UR8, RZ, 0x3c, !PT ;  /* 0x000000080b027c12 */ /* 0x004fc8000f8e3cff */
[----:B------:R-:W-:-:S04]  /*3c80*/  SHF.L.U32 R3, R2, 0x1f, RZ ;  /* 0x0000001f02037819 */ /* 0x000fc800000006ff */
[----:B------:R-:W1:Y:S02]  /*3c90*/  SYNCS.PHASECHK.TRANS64.TRYWAIT P0, [UR6], R3 ;  /* 0x00000003ff0075a7 */ /* 0x000e640008001106 */
[----:B-1----:R-:W-:Y:S05]  /*3ca0*/  @!P0 BRA `(.L_x_70) ;  /* 0x0000005c00288947 */ /* 0x002fea0003800000 */
.L_x_166:
        /* <DEDUP_REMOVED lines=9> */
.L_x_168:
[----:B------:R-:W-:-:S04]  /*3d40*/  UIADD3 UR7, UPT, UPT, UR7, 0x1, URZ ;  /* 0x0000000107077890 */ /* 0x000fc8000fffe0ff */
[----:B------:R-:W-:-:S04]  /*3d50*/  UISETP.NE.AND UP0, UPT, UR7, 0x4, UPT ;  /* 0x000000040700788c */ /* 0x000fc8000bf05270 */
[----:B------:R-:W-:Y:S02]  /*3d60*/  USEL UR6, URZ, 0x1, UP0 ;  /* 0x00000001ff067887 */ /* 0x000fe40008000000 */
[----:B------:R-:W-:-:S04]  /*3d70*/  USEL UR7, UR7, URZ, UP0 ;  /* 0x000000ff07077287 */ /* 0x000fc80008000000 */
[----:B------:R-:W-:Y:S01]  /*3d80*/  ULEA UR7, UR7, UR5, 0x3 ;  /* 0x0000000507077291 */ /* 0x000fe2000f8e18ff */
[----:B------:R-:W-:-:S04]  /*3d90*/  LOP3.LUT R2, R2, UR6, RZ, 0x3c, !PT ;  /* 0x0000000602027c12 */ /* 0x000fc8000f8e3cff */
[----:B------:R-:W-:-:S04]  /*3da0*/  SHF.L.U32 R2, R2, 0x1f, RZ ;  /* 0x0000001f02027819 */ /* 0x000fc800000006ff */
[----:B------:R-:W2:Y:S02]  /*3db0*/  SYNCS.PHASECHK.TRANS64.TRYWAIT P0, [UR7], R2 ;  /* 0x00000002ff0075a7 */ /* 0x000ea40008001107 */
[----:B--2---:R-:W-:Y:S05]  /*3dc0*/  @!P0 BRA `(.L_x_72) ;  /* 0x0000005c00108947 */ /* 0x004fea0003800000 */
.L_x_170:
[----:B------:R-:W-:Y:S01]  /*3dd0*/  NOP ;  /* 0x0000000000007918 */ /* 0x000fe20000000000 */
[----:B-1----:R-:W1:Y:S01]  /*3de0*/  LDS R0, [UR4+0x14] ;  /* 0x00001404ff007984 */ /* 0x002e620008000800 */
[----:B------:R-:W-:Y:S01]  /*3df0*/  ULOP3.LUT UR6, UR17, 0xffff, URZ, 0xc0, !UPT ;  /* 0x0000ffff11067892 */ /* 0x000fe2000f8ec0ff */
[----:B------:R-:W-:Y:S01]  /*3e00*/  UMOV UR8, 0xffff ;  /* 0x0000ffff00087882 */ /* 0x000fe20000000000 */
[----:B------:R-:W-:Y:S02]  /*3e10*/  UMOV UR5, 0x1 ;  /* 0x0000000100057882 */ /* 0x000fe40000000000 */
[----:B------:R-:W-:-:S04]  /*3e20*/  USHF.R.U32.HI UR6, URZ, 0x5, UR6 ;  /* 0x00000005ff067899 */ /* 0x000fc80008011606 */
[----:B------:R-:W-:Y:S02]  /*3e30*/  USHF.L.U32 UR8, UR8, UR6, URZ ;  /* 0x0000000608087299 */ /* 0x000fe400080006ff */
[----:B------:R-:W-:-:S04]  /*3e40*/  USHF.L.U32 UR5, UR5, UR6, URZ ;  /* 0x0000000605057299 */ /* 0x000fc800080006ff */
[----:B-1----:R-:W-:-:S04]  /*3e50*/  LOP3.LUT R0, R0, UR8, RZ, 0xc0, !PT ;  /* 0x0000000800007c12 */ /* 0x002fc8000f8ec0ff */
[----:B------:R-:W-:-:S13]  /*3e60*/  ISETP.NE.AND P0, PT, R0, UR8, PT ;  /* 0x0000000800007c0c */ /* 0x000fda000bf05270 */
[----:B------:R-:W-:Y:S05]  /*3e70*/  @P0 BRA `(.L_x_73) ;  /* 0x0000000000580947 */ /* 0x000fea0003800000 */
[----:B------:R-:W1:Y:S02]  /*3e80*/  LDS R0, [UR4+0x18] ;  /* 0x00001804ff007984 */ /* 0x000e640008000800 */
[----:B-1----:R-:W-:-:S04]  /*3e90*/  LOP3.LUT R0, R0, UR5, RZ, 0xc0, !PT ;  /* 0x0000000500007c12 */ /* 0x002fc8000f8ec0ff */
[----:B------:R-:W-:-:S13]  /*3ea0*/  ISETP.NE.AND P0, PT, R0, UR5, PT ;  /* 0x0000000500007c0c */ /* 0x000fda000bf05270 */
[----:B------:R-:W-:Y:S05]  /*3eb0*/  @P0 BRA `(.L_x_74) ;  /* 0x00000000003c0947 */ /* 0x000fea0003800000 */
[----:B------:R-:W1:Y:S01]  /*3ec0*/  S2R R2, SR_LANEID ;  /* 0x0000000000027919 */ /* 0x000e620000000000 */
[----:B------:R-:W-:Y:S01]  /*3ed0*/  ULOP3.LUT UR8, URZ, UR8, URZ, 0x33, !UPT ;  /* 0x00000008ff087292 */ /* 0x000fe2000f8e33ff */
[----:B------:R-:W-:Y:S02]  /*3ee0*/  VOTEU.ANY UR7, UPT, PT ;  /* 0x0000000000077886 */ /* 0x000fe400038e0100 */
[----:B------:R-:W-:-:S03]  /*3ef0*/  UFLO.U32 UR7, UR7 ;  /* 0x00000007000772bd */ /* 0x000fc600080e0000 */
[----:B------:R-:W-:-:S04]  /*3f00*/  IMAD.U32 R0, RZ, RZ, UR8 ;  /* 0x00000008ff007e24 */ /* 0x000fc8000f8e00ff */
[----:B------:R2:W4:Y:S02]  /*3f10*/  REDUX UR6, R0 ;  /* 0x00000000000673c4 */ /* 0x0005240000000000 */
[----:B------:R1:W-:Y:S02]  /*3f20*/  UTCATOMSWS.AND URZ, UR8 ;  /* 0x0000000800ff79e3 */ /* 0x0003e40008000000 */
[----:B-1----:R-:W-:Y:S02]  /*3f30*/  ISETP.EQ.U32.AND P0, PT, R2, UR7, PT ;  /* 0x0000000702007c0c */ /* 0x002fe4000bf02070 */
[----:B--2---:R-:W-:Y:S02]  /*3f40*/  LOP3.LUT R0, RZ, UR5, RZ, 0x33, !PT ;  /* 0x00000005ff007c12 */ /* 0x004fe4000f8e33ff */
[----:B----4-:R-:W-:Y:S02]  /*3f50*/  MOV R2, UR6 ;  /* 0x0000000600027c02 */ /* 0x010fe40008000f00 */
[----:B------:R-:W1:Y:S07]  /*3f60*/  REDUX UR5, R0 ;  /* 0x00000000000573c4 */ /* 0x000e6e0000000000 */
[----:B------:R2:W-:Y:S01]  /*3f70*/  @P0 ATOMS.AND RZ, [UR4+0x14], R2 ;  /* 0x00001402ffff098c */ /* 0x0005e2000a800004 */
[----:B-1----:R-:W-:-:S05]  /*3f80*/  IMAD.U32 R0, RZ, RZ, UR5 ;  /* 0x00000005ff007e24 */ /* 0x002fca000f8e00ff */
[----:B------:R2:W-:Y:S01]  /*3f90*/  @P0 ATOMS.AND RZ, [UR4+0x18], R0 ;  /* 0x00001800ffff098c */ /* 0x0005e2000a800004 */
[----:B------:R-:W-:Y:S05]  /*3fa0*/  BRA `(.L_x_75) ;  /* 0x0000000000147947 */ /* 0x000fea0003800000 */
.L_x_74:
[----:B------:R-:W-:Y:S02]  /*3fb0*/  MOV R2, 0x3fd0 ;  /* 0x00003fd000027802 */ /* 0x000fe40000000f00 */
[----:B---3-5:R-:W-:Y:S05]  /*3fc0*/  CALL.REL.NOINC `($__internal_0_$__cuda_sm10x_tcgen05_guardrail_trap_col_being_dealloced_not_returned_by_alloc) ;  /* 0x0000005c00f87944 */ /* 0x028fea0003c00000 */
[----:B------:R-:W-:Y:S05]  /*3fd0*/  BRA `(.L_x_75) ;  /* 0x0000000000087947 */ /* 0x000fea0003800000 */
.L_x_73:
[----:B------:R-:W-:Y:S02]  /*3fe0*/  MOV R2, 0x4000 ;  /* 0x0000400000027802 */ /* 0x000fe40000000f00 */
[----:B---3-5:R-:W-:Y:S05]  /*3ff0*/  CALL.REL.NOINC `($__internal_2_$__cuda_sm10x_tcgen05_guardrail_trap_unallocated_columns_being_dealloced) ;  /* 0x0000006000047944 */ /* 0x028fea0003c00000 */
.L_x_75:
[----:B------:R-:W-:Y:S01]  /*4000*/  NOP ;  /* 0x0000000000007918 */ /* 0x000fe20000000000 */
[----:B------:R-:W-:Y:S05]  /*4010*/  EXIT ;  /* 0x000000000000794d */ /* 0x000fea0003800000 */
.L_x_57:
[----:B------:R-:W-:-:S09]  /*4020*/  UISETP.NE.OR UP4, UPT, UR5, 0x3, !UP4 ;  /* 0x000000030500788c */ /* 0x000fd2000e785670 */
[----:B------:R-:W-:Y:S05]  /*4030*/  BRA.U UP4, `(.L_x_76) ;  /* 0x0000000d04fc7547 */ /* 0x000fea000b800000 */
[----:B------:R-:W1:Y:S01]  /*4040*/  LDC R0, c[0x0][0xb30] ;  /* 0x0002cc00ff007b82 */ /* 0x000e620000000800 */
[----:B------:R-:W-:Y:S01]  /*4050*/  UMOV UR4, 0x400 ;  /* 0x0000040000047882 */ /* 0x000fe20000000000 */
[----:B------:R-:W-:Y:S01]  /*4060*/  HFMA2 R31, -RZ, RZ, 0, 0 ;  /* 0x00000000ff1f7431 */ /* 0x000fe200000001ff */
[----:B------:R-:W-:Y:S01]  /*4070*/  ULEA UR4, UR37, UR4, 0x18 ;  /* 0x0000000425047291 */ /* 0x000fe2000f8ec0ff */
[----:B------:R-:W-:Y:S01]  /*4080*/  IMAD.MOV.U32 R33, RZ, RZ, 0x1 ;  /* 0x00000001ff217424 */ /* 0x000fe200078e00ff */
[----:B------:R-:W-:Y:S01]  /*4090*/  MOV R29, 0x2000 ;  /* 0x00002000001d7802 */ /* 0x000fe20000000f00 */
[----:B------:R-:W-:Y:S01]  /*40a0*/  IMAD.MOV.U32 R32, RZ, RZ, RZ ;  /* 0x000000ffff207224 */ /* 0x000fe200078e00ff */
[----:B------:R-:W-:Y:S01]  /*40b0*/  UIADD3 UR5, UPT, UPT, UR4, 0x78, URZ ;  /* 0x0000007804057890 */ /* 0x000fe2000fffe0ff */
[----:B------:R-:W2:Y:S01]  /*40c0*/  LDC R28, c[0x0][0x370] ;  /* 0x0000dc00ff1c7b82 */ /* 0x000ea20000000800 */
[----:B------:R-:W-:Y:S02]  /*40d0*/  UPLOP3.LUT UP0, UPT, UPT, UPT, UPT, 0x40, 0x4 ;  /* 0x000000000004789c */ /* 0x000fe40003f0e870 */
[----:B------:R-:W-:-:S02]  /*40e0*/  UIADD3 UR33, UPT, UPT, UR4, 0x60, URZ ;  /* 0x0000006004217890 */ /* 0x000fc4000fffe0ff */
[----:B------:R-:W-:Y:S02]  /*40f0*/  UIADD3 UR25, UPT, UPT, UR4, 0x68, URZ ;  /* 0x0000006804197890 */ /* 0x000fe4000fffe0ff */
[----:B------:R-:W-:Y:S01]  /*4100*/  UIADD3 UR17, UPT, UPT, UR4, 0x70, URZ ;  /* 0x0000007004117890 */ /* 0x000fe2000fffe0ff */
[----:B------:R-:W3:Y:S01]  /*4110*/  LDC R3, c[0x0][0xb0c] ;  /* 0x0002c300ff037b82 */ /* 0x000ee20000000800 */
[----:B------:R-:W-:-:S07]  /*4120*/  UPRMT UR5, UR37, 0x654, UR5 ;  /* 0x0000065425057896 */ /* 0x000fce0008000005 */
[----:B------:R-:W4:Y:S01]  /*4130*/  LDC R22, c[0x0][0xb20] ;  /* 0x0002c800ff167b82 */ /* 0x000f220000000800 */
[----:B-1----:R-:W-:-:S07]  /*4140*/  ISETP.NE.AND P1, PT, R0, 0x1, PT ;  /* 0x000000010000780c */ /* 0x002fce0003f25270 */
[----:B------:R-:W1:Y:S08]  /*4150*/  LDC.64 R34, c[0x0][0x348] ;  /* 0x0000d200ff227b82 */ /* 0x000e700000000a00 */
[----:B------:R-:W1:Y:S08]  /*4160*/  LDC.64 R14, c[0x0][0x888] ;  /* 0x00022200ff0e7b82 */ /* 0x000e700000000a00 */
[----:B------:R-:W1:Y:S08]  /*4170*/  LDC.64 R18, c[0x0][0xb10] ;  /* 0x0002c400ff127b82 */ /* 0x000e700000000a00 */
[----:B------:R-:W1:Y:S08]  /*4180*/  LDC.64 R6, c[0x0][0xb18] ;  /* 0x0002c600ff067b82 */ /* 0x000e700000000a00 */
[----:B------:R-:W1:Y:S08]  /*4190*/  LDC.64 R4, c[0x0][0xb28] ;  /* 0x0002ca00ff047b82 */ /* 0x000e700000000a00 */
[----:B------:R-:W1:Y:S08]  /*41a0*/  LDC.64 R16, c[0x0][0x890] ;  /* 0x00022400ff107b82 */ /* 0x000e700000000a00 */
[----:B--234-:R-:W1:Y:S02]  /*41b0*/  LDC R23, c[0x0][0x374] ;  /* 0x0000dd00ff177b82 */ /* 0x01ce640000000800 */
.L_x_87:
[C---:B------:R-:W-:Y:S02]  /*41c0*/  LEA R0, R32.reuse, UR4, 0x3 ;  /* 0x0000000420007c11 */ /* 0x040fe4000f8e18ff */
[----:B------:R-:W-:Y:S02]  /*41d0*/  SHF.L.U32 R2, R31, 0x1f, RZ ;  /* 0x0000001f1f027819 */ /* 0x000fe400000006ff */
[----:B------:R-:W-:Y:S02]  /*41e0*/  LEA R24, R32, UR4, 0x4 ;  /* 0x0000000420187c11 */ /* 0x000fe4000f8e20ff */
[----:B--2---:R-:W2:Y:S02]  /*41f0*/  SYNCS.PHASECHK.TRANS64.TRYWAIT P0, [R0+URZ+0xb0], R2 ;  /* 0x0000b002000075a7 */ /* 0x004ea400080011ff */
[----:B--2---:R-:W-:Y:S05]  /*4200*/  @!P0 BRA `(.L_x_77) ;  /* 0x0000005800188947 */ /* 0x004fea0003800000 */
.L_x_171:
[----:B------:R-:W-:Y:S01]  /*4210*/  ISETP.GE.AND P0, PT, R40, 0x1, PT ;  /* 0x000000012800780c */ /* 0x000fe20003f06270 */
[----:B------:R-:W3:Y:S01]  /*4220*/  LDS.128 R24, [R24+0x140] ;  /* 0x0001400018187984 */ /* 0x000ee20000000c00 */
[----:B--2---:R-:W-:Y:S01]  /*4230*/  VIADD R0, R0, 0xc0 ;  /* 0x000000c000007836 */ /* 0x004fe20000000000 */
[----:B------:R-:W-:Y:S01]  /*4240*/  @!PT LDS RZ, [RZ] ;  /* 0x00000000fffff984 */ /* 0x000fe20000000800 */
[----:B------:R-:W-:Y:S01]  /*4250*/  @!PT LDS RZ, [RZ] ;  /* 0x00000000fffff984 */ /* 0x000fe20000000800 */
[----:B------:R-:W-:Y:S01]  /*4260*/  @!PT LDS RZ, [RZ] ;  /* 0x00000000fffff984 */ /* 0x000fe20000000800 */
[----:B------:R-:W-:Y:S01]  /*4270*/  @!PT LDS RZ, [RZ] ;  /* 0x00000000fffff984 */ /* 0x000fe20000000800 */
[----:B------:R2:W-:Y:S06]  /*4280*/  MEMBAR.ALL.CTA ;  /* 0x0000000000007992 */ /* 0x0005ec0000008000 */
[----:B--2---:R-:W2:Y:S01]  /*4290*/  FENCE.VIEW.ASYNC.S ;  /* 0x00000000000073c6 */ /* 0x004ea20000000000 */
[----:B------:R-:W-:Y:S04]  /*42a0*/  PRMT R0, RZ, 0x654, R0 ;  /* 0x00000654ff007816 */ /* 0x000fe80000000000 */
[----:B--2---:R2:W-:Y:S01]  /*42b0*/  SYNCS.ARRIVE.TRANS64.RED.A1T0 RZ, [R0+URZ], RZ ;  /* 0x000000ff00ff79a7 */ /* 0x0045e200081004ff */
[----:B---3--:R-:W-:Y:S11]  /*42c0*/  LOP3.LUT P3, RZ, R26, 0x1, RZ, 0xc0, !PT ;  /* 0x000000011aff7812 */ /* 0x008ff6000786c0ff */
[----:B------:R-:W-:Y:S02]  /*42d0*/  @!UPT UIADD3 URZ, UPT, UPT, URZ, URZ, URZ ;  /* 0x000000fffffff290 */ /* 0x000fe4000fffe0ff */
[----:B------:R-:W-:Y:S02]  /*42e0*/  @P3 MOV R11, R24 ;  /* 0x00000018000b3202 */ /* 0x000fe40000000f00 */
[----:B------:R-:W-:Y:S01]  /*42f0*/  @P3 LOP3.LUT R10, R25, 0xffff, RZ, 0xc0, !PT ;  /* 0x0000ffff190a3812 */ /* 0x000fe200078ec0ff */
[----:B--2---:R-:W-:Y:S06]  /*4300*/  @!P0 BRA `(.L_x_78) ;  /* 0x0000000000a48947 */ /* 0x004fec0003800000 */
[-C--:B-1----:R-:W-:Y:S01]  /*4310*/  IMAD.HI.U32 R0, R23, R7.reuse, RZ ;  /* 0x0000000717007227 */ /* 0x082fe200078e00ff */
[----:B------:R-:W-:Y:S02]  /*4320*/  ISETP.NE.AND P0, PT, R6, 0x1, PT ;  /* 0x000000010600780c */ /* 0x000fe40003f05270 */
[----:B------:R-:W-:Y:S01]  /*4330*/  ISETP.NE.AND P2, PT, R40, 0x1, PT ;  /* 0x000000012800780c */ /* 0x000fe20003f45270 */
[----:B------:R-:W-:Y:S01]  /*4340*/  IMAD.HI.U32 R9, R28, R18, RZ ;  /* 0x000000121c097227 */ /* 0x000fe200078e00ff */
[----:B------:R-:W-:Y:S02]  /*4350*/  SHF.R.U32.HI R0, RZ, R22, R0 ;  /* 0x00000016ff007219 */ /* 0x000fe40000011600 */
[----:B------:R-:W-:Y:S01]  /*4360*/  ISETP.NE.AND P4, PT, R3, 0x1, PT ;  /* 0x000000010300780c */ /* 0x000fe20003f85270 */
[----:B------:R-:W-:Y:S01]  /*4370*/  IMAD.HI.U32 R13, R10, R7, RZ ;  /* 0x000000070a0d7227 */ /* 0x000fe200078e00ff */
[----:B------:R-:W-:Y:S02]  /*4380*/  SHF.R.U32.HI R9, RZ, R19, R9 ;  /* 0x00000013ff097219 */ /* 0x000fe40000011609 */
[----:B------:R-:W-:Y:S01]  /*4390*/  SEL R0, R23, R0, !P0 ;  /* 0x0000000017007207 */ /* 0x000fe20004000000 */
[----:B------:R-:W-:Y:S01]  /*43a0*/  IMAD.HI.U32 R12, R11, R18, RZ ;  /* 0x000000120b0c7227 */ /* 0x000fe200078e00ff */
[----:B------:R-:W-:Y:S03]  /*43b0*/  SEL R9, R28, R9, !P4 ;  /* 0x000000091c097207 */ /* 0x000fe60006000000 */
[-C--:B------:R-:W-:Y:S01]  /*43c0*/  IMAD.HI.U32 R8, R0, R4.reuse, RZ ;  /* 0x0000000400087227 */ /* 0x080fe200078e00ff */
[----:B------:R-:W-:Y:S03]  /*43d0*/  SHF.R.U32.HI R12, RZ, R19, R12 ;  /* 0x00000013ff0c7219 */ /* 0x000fe6000001160c */
[----:B------:R-:W-:Y:S01]  /*43e0*/  IMAD.HI.U32 R2, R9, R4, RZ ;  /* 0x0000000409027227 */ /* 0x000fe200078e00ff */
[-C--:B------:R-:W-:Y:S02]  /*43f0*/  @P2 SHF.R.U32.HI R0, RZ, R5.reuse, R8 ;  /* 0x00000005ff002219 */ /* 0x080fe40000011608 */
[----:B------:R-:W-:Y:S02]  /*4400*/  SHF.R.U32.HI R8, RZ, R22, R13 ;  /* 0x00000016ff087219 */ /* 0x000fe4000001160d */
[----:B------:R-:W-:Y:S01]  /*4410*/  @P2 SHF.R.U32.HI R9, RZ, R5, R2 ;  /* 0x00000005ff092219 */ /* 0x000fe20000011602 */
[----:B------:R-:W-:Y:S01]  /*4420*/  IMAD R0, R40, R0, RZ ;  /* 0x0000000028007224 */ /* 0x000fe200078e02ff */
[----:B------:R-:W-:Y:S02]  /*4430*/  SEL R8, R10, R8, !P0 ;  /* 0x000000080a087207 */ /* 0x000fe40004000000 */
[----:B------:R-:W-:Y:S01]  /*4440*/  SEL R2, R11, R12, !P4 ;  /* 0x0000000c0b027207 */ /* 0x000fe20006000000 */
[----:B------:R-:W-:Y:S01]  /*4450*/  IMAD R12, R40, R9, RZ ;  /* 0x00000009280c7224 */ /* 0x000fe200078e02ff */
[C---:B------:R-:W-:Y:S01]  /*4460*/  ISETP.GE.AND P0, PT, R8.reuse, R0, PT ;  /* 0x000000000800720c */ /* 0x040fe20003f06270 */
[----:B------:R-:W-:Y:S03]  /*4470*/  IMAD.HI.U32 R0, R8, R4, RZ ;  /* 0x0000000408007227 */ /* 0x000fe600078e00ff */
[----:B------:R-:W-:Y:S02]  /*4480*/  ISETP.GE.OR P0, PT, R2, R12, P0 ;  /* 0x0000000c0200720c */ /* 0x000fe40000706670 */
[-C--:B------:R-:W-:Y:S04]  /*4490*/  SHF.R.U32.HI R0, RZ, R5.reuse, R0 ;  /* 0x00000005ff007219 */ /* 0x080fe80000011600 */
[----:B------:R-:W-:Y:S05]  /*44a0*/  SEL R13, R8, R0, !P2 ;  /* 0x00000000080d7207 */ /* 0x000fea0005000000 */
[----:B------:R-:W-:Y:S02]  /*44b0*/  IMAD.MOV R12, RZ, RZ, -R13 ;  /* 0x000000ffff0c7224 */ /* 0x000fe400078e0a0d */
[----:B------:R-:W-:Y:S04]  /*44c0*/  @!P0 IMAD.HI.U32 R0, R2, R4, RZ ;  /* 0x0000000402008227 */ /* 0x000fe800078e00ff */
[----:B------:R-:W-:Y:S01]  /*44d0*/  IMAD R12, R40, R12, R8 ;  /* 0x0000000c280c7224 */ /* 0x000fe200078e0208 */
[----:B------:R-:W-:Y:S04]  /*44e0*/  @!P0 SHF.R.U32.HI R0, RZ, R5, R0 ;  /* 0x00000005ff008219 */ /* 0x000fe80000011600 */
[----:B------:R-:W-:Y:S04]  /*44f0*/  @!P0 SEL R0, R2, R0, !P2 ;  /* 0x0000000002008207 */ /* 0x000fe80005000000 */
[----:B------:R-:W-:Y:S01]  /*4500*/  @!P0 IADD3 R13, PT, PT, R13, -R0, RZ ;  /* 0x800000000d0d8210 */ /* 0x000fe20007ffe0ff */
[----:B------:R-:W-:Y:S01]  /*4510*/  @!P0 IMAD R0, R9, R12, R0 ;  /* 0x0000000c09008224 */ /* 0x000fe200078e0200 */
[----:B------:R-:W-:Y:S01]  /*4520*/  IADD3 R9, PT, PT, -R8, RZ, RZ ;  /* 0x000000ff08097210 */ /* 0x000fe20007ffe1ff */
[--C-:B------:R-:W-:Y:S02]  /*4530*/  IMAD.MOV R12, RZ, RZ, -R2.reuse ;  /* 0x000000ffff0c7224 */ /* 0x100fe400078e0a02 */
[----:B------:R-:W-:Y:S02]  /*4540*/  @!P0 IMAD R8, R13, R40, R2 ;  /* 0x000000280d088224 */ /* 0x000fe400078e0202 */
[----:B------:R-:W-:Y:S02]  /*4550*/  @!P0 IMAD.MOV.U32 R2, RZ, RZ, R0 ;  /* 0x000000ffff028224 */ /* 0x000fe400078e0000 */
[----:B------:R-:W-:Y:S02]  /*4560*/  IMAD R11, R3, R12, R11 ;  /* 0x0000000c030b7224 */ /* 0x000fe400078e020b */
[----:B------:R-:W-:Y:S02]  /*4570*/  IMAD R10, R6, R9, R10 ;  /* 0x00000009060a7224 */ /* 0x000fe400078e020a */
[----:B------:R-:W-:Y:S02]  /*4580*/  IMAD R11, R2, R3, R11 ;  /* 0x00000003020b7224 */ /* 0x000fe400078e020b */
[----:B------:R-:W-:Y:S02]  /*4590*/  IMAD R10, R8, R6, R10 ;  /* 0x00000006080a7224 */ /* 0x000fe400078e020a */
.L_x_78:
[----:B------:R-:W-:Y:S05]  /*45a0*/  BRA.U UP0, `(.L_x_79) ;  /* 0x0000000100107547 */ /* 0x000fea000b800000 */
[----:B------:R-:W-:Y:S04]  /*45b0*/  MOV R2, UR7 ;  /* 0x0000000700027c02 */ /* 0x000fe80008000f00 */
[----:B------:R-:W-:Y:S04]  /*45c0*/  SHF.L.U32 R2, R2, 0x1f, RZ ;  /* 0x0000001f02027819 */ /* 0x000fe800000006ff */
[----:B------:R-:W2:Y:S02]  /*45d0*/  SYNCS.PHASECHK.TRANS64.TRYWAIT P0, [UR4+0xa8], R2 ;  /* 0x0000a802ff0075a7 */ /* 0x000ea40008001104 */
[----:B--2---:R-:W-:Y:S05]  /*45e0*/  @!P0 BRA `(.L_x_80) ;  /* 0x0000005400348947 */ /* 0x004fea0003800000 */
.L_x_79:
[----:B-1----:R-:W-:Y:S02]  /*45f0*/  ISETP.NE.U32.AND P0, PT, R16, RZ, PT ;  /* 0x000000ff1000720c */ /* 0x002fe40003f05070 */
[----:B------:R-:W-:Y:S02]  /*4600*/  R2UR UR35, R21 ;  /* 0x00000000152372ca */ /* 0x000fe400000e0000 */
[----:B------:R-:W-:Y:S02]  /*4610*/  R2UR UR34, R20 ;  /* 0x00000000142272ca */ /* 0x000fe400000e0000 */
[----:B------:R-:W-:Y:S02]  /*4620*/  ISETP.NE.AND.EX P0, PT, R17, RZ, PT, P0 ;  /* 0x000000ff1100720c */ /* 0x000fe40003f05300 */
[----:B------:R-:W-:Y:S02]  /*4630*/  ISETP.NE.U32.AND P2, PT, R16, RZ, PT ;  /* 0x000000ff1000720c */ /* 0x000fe40003f45070 */
[----:B------:R-:W-:Y:S02]  /*4640*/  SHF.L.U32 R20, R33, 0x1f, RZ ;  /* 0x0000001f21147819 */ /* 0x000fe400000006ff */
[----:B------:R-:W-:Y:S03]  /*4650*/  ISETP.NE.AND.EX P2, PT, R17, RZ, PT, P2 ;  /* 0x000000ff1100720c */ /* 0x000fe60003f45320 */
[----:B------:R-:W-:Y:S02]  /*4660*/  USHF.L.U32 UR35, UR35, 0x7, URZ ;  /* 0x0000000723237899 */ /* 0x000fe400080006ff */
[----:B------:R-:W-:Y:S02]  /*4670*/  USHF.L.U32 UR34, UR34, 0x7, URZ ;  /* 0x0000000722227899 */ /* 0x000fe400080006ff */
[----:B------:R-:W-:Y:S10]  /*4680*/  @!P0 BRA `(.L_x_81) ;  /* 0x00000000002c8947 */ /* 0x000ff40003800000 */
[----:B------:R-:W-:Y:S01]  /*4690*/  ISETP.NE.U32.AND P0, PT, R14, RZ, PT ;  /* 0x000000ff0e00720c */ /* 0x000fe20003f05070 */
[----:B------:R-:W-:Y:S03]  /*46a0*/  IMAD.MOV.U32 R88, RZ, RZ, 0x1 ;  /* 0x00000001ff587424 */ /* 0x000fe600078e00ff */
[----:B------:R-:W-:Y:S11]  /*46b0*/  ISETP.NE.AND.EX P0, PT, R15, RZ, PT, P0 ;  /* 0x000000ff0f00720c */ /* 0x000ff60003f05300 */
[----:B------:R-:W-:Y:S02]  /*46c0*/  @!UPT UIADD3 URZ, UPT, UPT, URZ, URZ, URZ ;  /* 0x000000fffffff290 */ /* 0x000fe4000fffe0ff */
[----:B------:R-:W1:Y:S01]  /*46d0*/  @P0 LDC.64 R8, c[0x0][0x888] ;  /* 0x00022200ff080b82 */ /* 0x000e620000000a00 */
[----:B--2---:R-:W-:Y:S04]  /*46e0*/  @P0 IMAD R0, R16, UR36, RZ ;  /* 0x0000002410000c24 */ /* 0x004fe8000f8e02ff */
[----:B-1----:R-:W-:Y:S04]  /*46f0*/  @P0 IMAD.WIDE R8, R0, 0x4, R8 ;  /* 0x0000000400080825 */ /* 0x002fe800078e0208 */
[----:B------:R-:W-:Y:S01]  /*4700*/  HFMA2 R0, -RZ, RZ, 0, 5.9604644775390625e-08 ;  /* 0x00000001ff007431 */ /* 0x000fe200000001ff */
[----:B-----5:R1:W5:Y:S04]  /*4710*/  @P0 LDG.E R49, desc[UR46][R8.64] ;  /* 0x0000002e08310981 */ /* 0x020368000c1e1900 */
[----:B------:R-:W-:Y:S01]  /*4720*/  @!P0 PRMT R88, R0, 0x7610, R88 ;  /* 0x0000761000588816 */ /* 0x000fe20000000058 */
[----:B-1----:R-:W3:Y:S06]  /*4730*/  @!P0 LDC R49, c[0x0][0x880] ;  /* 0x00022000ff318b82 */ /* 0x002eec0000000800 */
.L_x_81:
[----:B---3-5:R-:W-:Y:S01]  /*4740*/  @!P2 FSETP.EQ.AND P0, PT, R49, RZ, PT ;  /* 0x000000ff3100a20b */ /* 0x028fe20003f02000 */
[----:B------:R-:W-:Y:S01]  /*4750*/  @!UPT UIADD3 URZ, UPT, UPT, URZ, URZ, URZ ;  /* 0x000000fffffff290 */ /* 0x000fe2000fffe0ff */
[----:B------:R-:W-:Y:S11]  /*4760*/  @!P2 BRA `(.L_x_82) ;  /* 0x000000000018a947 */ /* 0x000ff60003800000 */
[----:B------:R-:W-:Y:S02]  /*4770*/  LOP3.LUT P2, RZ, R88, 0xff, RZ, 0xc0, !PT ;  /* 0x000000ff58ff7812 */ /* 0x000fe4000784c0ff */
[----:B------:R-:W-:Y:S04]  /*4780*/  ISETP.NE.U32.AND P0, PT, R14, RZ, PT ;  /* 0x000000ff0e00720c */ /* 0x000fe80003f05070 */
[----:B------:R-:W-:Y:S04]  /*4790*/  ISETP.NE.AND.EX P0, PT, R15, RZ, PT, P0 ;  /* 0x000000ff0f00720c */ /* 0x000fe80003f05300 */
[----:B------:R-:W-:Y:S03]  /*47a0*/  PLOP3.LUT P0, PT, P0, PT, PT, 0x8, 0x80 ;  /* 0x000000000080781c */ /* 0x000fe6000070e170 */
[----:B------:R-:W-:Y:S11]  /*47b0*/  @P2 FSETP.EQ.AND P0, PT, R49, RZ, PT ;  /* 0x000000ff3100220b */ /* 0x000ff60003f02000 */
[----:B------:R-:W-:Y:S02]  /*47c0*/  @!UPT UIADD3 URZ, UPT, UPT, URZ, URZ, URZ ;  /* 0x000000fffffff290 */ /* 0x000fe4000fffe0ff */
.L_x_82:
[----:B------:R-:W1:Y:S01]  /*47d0*/  SYNCS.PHASECHK.TRANS64.TRYWAIT P2, [UR4+0x80], R20 ;  /* 0x00008014ff0075a7 */ /* 0x000e620008041104 */
[----:B------:R-:W-:Y:S04]  /*47e0*/  ELECT P4, URZ, PT ;  /* 0x0000000000ff782f */ /* 0x000fe80003880000 */
[----:B------:R-:W-:Y:S11]  /*47f0*/  PLOP3.LUT P4, PT, P0, P4, PT, 0xf2, 0x2f ;  /* 0x00000000002f781c */ /* 0x000ff60000789e72 */
[----:B------:R-:W-:Y:S02]  /*4800*/  @!UPT UIADD3 URZ, UPT, UPT, URZ, URZ, URZ ;  /* 0x000000fffffff290 */ /* 0x000fe4000fffe0ff */
[----:B------:R-:W-:Y:S05]  /*4810*/  @!P4 IADD3 R8, P0, PT, R34, 0x580, RZ ;  /* 0x000005802208c810 */ /* 0x000fea0007f1e0ff */
[----:B--2---:R-:W-:Y:S01]  /*4820*/  @!P4 IMAD.X R2, RZ, RZ, R35, P0 ;  /* 0x000000ffff02c224 */ /* 0x004fe200000e0623 */
[----:B-1----:R-:W-:Y:S07]  /*4830*/  @!P2 BRA `(.L_x_83) ;  /* 0x0000005000b8a947 */ /* 0x002fee0003800000 */
.L_x_174:
[----:B------:R-:W-:Y:S01]  /*4840*/  @!P4 R2UR UR8, R8 ;  /* 0x000000000808c2ca */ /* 0x000fe200000e0000 */
[----:B------:R-:W-:Y:S01]  /*4850*/  VOTEU.ALL UP0, P4 ;  /* 0x0000000000ff7886 */ /* 0x000fe20002000000 */
[----:B------:R-:W-:Y:S01]  /*4860*/  @!P4 R2UR UR6, R2 ;  /* 0x000000000206c2ca */ /* 0x000fe200000e0000 */
[----:B-1----:R-:W-:Y:S01]  /*4870*/  @!P4 IMAD.MOV.U32 R0, RZ, RZ, 0x2000 ;  /* 0x00002000ff00c424 */ /* 0x002fe200078e00ff */
[----:B------:R-:W-:Y:S02]  /*4880*/  UMOV UR9, 0x10000000 ;  /* 0x1000000000097882 */ /* 0x000fe40000000000 */
[----:B------:R-:W-:Y:S01]  /*4890*/  @!UP0 UIADD3 UR32, UPT, UPT, UR4, 0x200, URZ ;  /* 0x0000020004208890 */ /* 0x000fe2000fffe0ff */
[----:B------:R-:W-:Y:S06]  /*48a0*/  VOTEU.ALL UP0, P4 ;  /* 0x0000000000ff7886 */ /* 0x000fec0002000000 */
[----:B------:R-:W-:Y:S01]  /*48b0*/  IMAD.U32 R8, RZ, RZ, UR8 ;  /* 0x00000008ff087e24 */ /* 0x000fe2000f8e00ff */
[----:B------:R-:W-:Y:S01]  /*48c0*/  UMOV UR8, 0x0 ;  /* 0x0000000000087882 */ /* 0x000fe20000000000 */
[----:B------:R-:W-:Y:S01]  /*48d0*/  IMAD.U32 R9, RZ, RZ, UR6 ;  /* 0x00000006ff097e24 */ /* 0x000fe2000f8e00ff */
[----:B------:R-:W-:Y:S02]  /*48e0*/  UPRMT UR6, UR37, 0x654, UR33 ;  /* 0x0000065425067896 */ /* 0x000fe40008000021 */
[----:B------:R-:W-:Y:S02]  /*48f0*/  @!P4 R2UR UR10, R8 ;  /* 0x00000000080ac2ca */ /* 0x000fe400000e0000 */
[----:B------:R-:W-:Y:S02]  /*4900*/  @!P4 R2UR UR11, R9 ;  /* 0x00000000090bc2ca */ /* 0x000fe400000e0000 */
[----:B------:R-:W-:Y:S05]  /*4910*/  @!P4 IADD3 R8, P0, PT, R34, 0x580, RZ ;  /* 0x000005802208c810 */ /* 0x000fea0007f1e0ff */
[----:B------:R-:W-:Y:S06]  /*4920*/  @!P4 IMAD.X R2, RZ, RZ, R35, P0 ;  /* 0x000000ffff02c224 */ /* 0x000fec00000e0623 */
[----:B------:R1:W-:Y:S01]  /*4930*/  @!UP0 UTMALDG.3D [UR32], [UR10], desc[UR8] ;  /* 0x000008200a0085b4 */ /* 0x0003e20008011000 */
[----:B------:R1:W-:Y:S01]  /*4940*/  @!P4 SYNCS.ARRIVE.TRANS64.RED.A0TR RZ, [UR4+0x60], R0 ;  /* 0x00006000ffffc9a7 */ /* 0x0003e20008300404 */
[----:B------:R-:W-:Y:S01]  /*4950*/  SYNCS.ARRIVE.TRANS64.RED.A1T0 RZ, [UR6], RZ ;  /* 0x000000ffffff79a7 */ /* 0x000fe20008100406 */
[----:B------:R-:W2:Y:S02]  /*4960*/  SYNCS.PHASECHK.TRANS64.TRYWAIT P2, [UR4+0x88], R20 ;  /* 0x00008814ff0075a7 */ /* 0x000ea40008041104 */
[----:B-12---:R-:W-:Y:S05]  /*4970*/  @!P2 BRA `(.L_x_84) ;  /* 0x000000500080a947 */ /* 0x006fea0003800000 */
.L_x_176:
[----:B------:R-:W-:Y:S01]  /*4980*/  @!P4 R2UR UR8, R8 ;  /* 0x000000000808c2ca */ /* 0x000fe200000e0000 */
[----:B------:R-:W-:Y:S01]  /*4990*/  VOTEU.ALL UP0, P4 ;  /* 0x0000000000ff7886 */ /* 0x000fe20002000000 */
[----:B------:R-:W-:Y:S01]  /*49a0*/  @!P4 R2UR UR6, R2 ;  /* 0x000000000206c2ca */ /* 0x000fe200000e0000 */
[----:B-1----:R-:W-:Y:S01]  /*49b0*/  @!P4 IMAD.MOV.U32 R0, RZ, RZ, 0x2000 ;  /* 0x00002000ff00c424 */ /* 0x002fe200078e00ff */
[----:B------:R-:W-:Y:S01]  /*49c0*/  UMOV UR9, 0x10000000 ;  /* 0x1000000000097882 */ /* 0x000fe20000000000 */
[----:B------:R-:W-:Y:S01]  /*49d0*/  UMOV UR27, UR35 ;  /* 0x00000023001b7c82 */ /* 0x000fe20008000000 */
[----:B------:R-:W-:Y:S02]  /*49e0*/  @!UP0 UIADD3 UR26, UPT, UPT, UR34, 0x20, URZ ;  /* 0x00000020221a8890 */ /* 0x000fe4000fffe0ff */
[----:B------:R-:W-:Y:S01]  /*49f0*/  @!UP0 UIADD3 UR24, UPT, UPT, UR4, 0x2200, URZ ;  /* 0x0000220004188890 */ /* 0x000fe2000fffe0ff */
[----:B------:R-:W-:Y:S01]  /*4a00*/  VOTEU.ALL UP0, P4 ;  /* 0x0000000000ff7886 */ /* 0x000fe20002000000 */
[----:B------:R-:W-:Y:S03]  /*4a10*/  UMOV UR28, UR36 ;  /* 0x00000024001c7c82 */ /* 0x000fe60008000000 */
        /* <DEDUP_REMOVED lines=13> */
.L_x_178:
[----:B------:R-:W2:Y:S01]  /*4af0*/  LDC.64 R12, c[0x0][0xb18] ;  /* 0x0002c600ff0c7b82 */ /* 0x000ea20000000a00 */
[----:B------:R-:W-:Y:S01]  /*4b00*/  @!P4 R2UR UR6, R2 ;  /* 0x000000000206c2ca */ /* 0x000fe200000e0000 */
[----:B------:R-:W-:Y:S01]  /*4b10*/  VOTEU.ALL UP0, P4 ;  /* 0x0000000000ff7886 */ /* 0x000fe20002000000 */
[----:B------:R-:W-:Y:S01]  /*4b20*/  @!P4 R2UR UR8, R8 ;  /* 0x000000000808c2ca */ /* 0x000fe200000e0000 */
[----:B-1----:R-:W-:Y:S01]  /*4b30*/  @!P4 IMAD.MOV.U32 R0, RZ, RZ, 0x2000 ;  /* 0x00002000ff00c424 */ /* 0x002fe200078e00ff */
[----:B------:R-:W-:Y:S03]  /*4b40*/  UMOV UR9, 0x10000000 ;  /* 0x1000000000097882 */ /* 0x000fe60000000000 */
[----:B------:R-:W1:Y:S01]  /*4b50*/  @!P1 LDC R2, c[0x0][0xb0c] ;  /* 0x0002c300ff029b82 */ /* 0x000e620000000800 */
[----:B------:R-:W-:Y:S01]  /*4b60*/  @!UP0 UIADD3 UR18, UPT, UPT, UR34, 0x40, URZ ;  /* 0x0000004022128890 */ /* 0x000fe2000fffe0ff */
[----:B------:R-:W-:Y:S01]  /*4b70*/  @P3 SHF.R.U32.HI R30, RZ, 0x10, R25 ;  /* 0x00000010ff1e3819 */ /* 0x000fe20000011619 */
[----:B------:R-:W-:Y:S01]  /*4b80*/  @!UP0 UIADD3 UR16, UPT, UPT, UR4, 0x4200, URZ ;  /* 0x0000420004108890 */ /* 0x000fe2000fffe0ff */
[----:B------:R-:W-:Y:S01]  /*4b90*/  VIADD R32, R32, 0x1 ;  /* 0x0000000120207836 */ /* 0x000fe20000000000 */
[----:B------:R-:W-:Y:S01]  /*4ba0*/  VOTEU.ALL UP0, P4 ;  /* 0x0000000000ff7886 */ /* 0x000fe20002000000 */
[----:B------:R-:W-:Y:S01]  /*4bb0*/  UMOV UR19, UR35 ;  /* 0x0000002300137c82 */ /* 0x000fe20008000000 */
[----:B------:R-:W-:Y:S01]  /*4bc0*/  UMOV UR20, UR36 ;  /* 0x0000002400147c82 */ /* 0x000fe20008000000 */
[----:B------:R-:W-:Y:S01]  /*4bd0*/  IMAD.U32 R9, RZ, RZ, UR6 ;  /* 0x00000006ff097e24 */ /* 0x000fe2000f8e00ff */
[----:B------:R-:W-:Y:S01]  /*4be0*/  UPRMT UR6, UR37, 0x654, UR17 ;  /* 0x0000065425067896 */ /* 0x000fe20008000011 */
[----:B------:R-:W-:Y:S01]  /*4bf0*/  IMAD.U32 R8, RZ, RZ, UR8 ;  /* 0x00000008ff087e24 */ /* 0x000fe2000f8e00ff */
[----:B------:R-:W-:Y:S02]  /*4c00*/  UMOV UR8, 0x0 ;  /* 0x0000000000087882 */ /* 0x000fe40000000000 */
[----:B------:R-:W-:Y:S02]  /*4c10*/  @!P4 R2UR UR11, R9 ;  /* 0x00000000090bc2ca */ /* 0x000fe400000e0000 */
[----:B------:R-:W-:Y:S02]  /*4c20*/  @!P4 R2UR UR10, R8 ;  /* 0x00000000080ac2ca */ /* 0x000fe400000e0000 */
[----:B------:R-:W3:Y:S11]  /*4c30*/  LDC.64 R8, c[0x0][0xb10] ;  /* 0x0002c400ff087b82 */ /* 0x000ef60000000a00 */
[----:B------:R4:W-:Y:S01]  /*4c40*/  @!UP0 UTMALDG.3D [UR16], [UR10], desc[UR8] ;  /* 0x000008100a0085b4 */ /* 0x0009e20008011000 */
[----:B------:R5:W-:Y:S01]  /*4c50*/  @!P4 SYNCS.ARRIVE.TRANS64.RED.A0TR RZ, [UR4+0x70], R0 ;  /* 0x00007000ffffc9a7 */ /* 0x000be20008300404 */
[C---:B---3--:R-:W-:Y:S01]  /*4c60*/  @!P1 IMAD.HI.U32 R8, R11.reuse, R8, RZ ;  /* 0x000000080b089227 */ /* 0x048fe200078e00ff */
[----:B--2---:R-:W-:Y:S02]  /*4c70*/  @!P1 ISETP.NE.AND P0, PT, R12, 0x1, PT ;  /* 0x000000010c00980c */ /* 0x004fe40003f05270 */
[----:B-1----:R-:W-:Y:S01]  /*4c80*/  @!P1 ISETP.NE.AND P2, PT, R2, 0x1, PT ;  /* 0x000000010200980c */ /* 0x002fe20003f45270 */
[----:B------:R-:W-:Y:S01]  /*4c90*/  SYNCS.ARRIVE.TRANS64.RED.A1T0 RZ, [UR6], RZ ;  /* 0x000000ffffff79a7 */ /* 0x000fe20008100406 */
[C---:B------:R-:W-:Y:S01]  /*4ca0*/  @!P1 IMAD.HI.U32 R13, R10.reuse, R13, RZ ;  /* 0x0000000d0a0d9227 */ /* 0x040fe200078e00ff */
[----:B------:R-:W-:Y:S04]  /*4cb0*/  @!P1 SHF.R.U32.HI R8, RZ, R9, R8 ;  /* 0x00000009ff089219 */ /* 0x000fe80000011608 */
[----:B------:R-:W-:Y:S01]  /*4cc0*/  @!P1 SEL R8, R11, R8, !P2 ;  /* 0x000000080b089207 */ /* 0x000fe20005000000 */
[----:B------:R-:W1:Y:S01]  /*4cd0*/  SYNCS.PHASECHK.TRANS64.TRYWAIT P5, [UR4+0x98], R20 ;  /* 0x00009814ff0075a7 */ /* 0x000e6200080a1104 */
[----:B-----5:R-:W2:Y:S02]  /*4ce0*/  @!P1 LDC R0, c[0x0][0xb20] ;  /* 0x0002c800ff009b82 */ /* 0x020ea40000000800 */
[----:B--2---:R-:W-:Y:S04]  /*4cf0*/  @!P1 SHF.R.U32.HI R0, RZ, R0, R13 ;  /* 0x00000000ff009219 */ /* 0x004fe8000001160d */
[----:B------:R-:W-:Y:S05]  /*4d00*/  @!P1 SEL R9, R10, R0, !P0 ;  /* 0x000000000a099207 */ /* 0x000fea0004000000 */
[----:B------:R-:W-:Y:S02]  /*4d10*/  @!P1 IMAD.IADD R0, R9, 0x1, -R8 ;  /* 0x0000000109009824 */ /* 0x000fe400078e0a08 */
[----:B------:R-:W-:Y:S02]  /*4d20*/  @!P1 IMAD.IADD R8, R8, 0x1, -R9 ;  /* 0x0000000108089824 */ /* 0x000fe400078e0a09 */
[----:B------:R-:W-:Y:S02]  /*4d30*/  @!P1 IMAD R11, R0, R2, R11 ;  /* 0x00000002000b9224 */ /* 0x000fe400078e020b */
[----:B------:R-:W-:Y:S01]  /*4d40*/  @!P1 IMAD R10, R8, R12, R10 ;  /* 0x0000000c080a9224 */ /* 0x000fe200078e020a */
[----:B-1--4-:R-:W-:Y:S06]  /*4d50*/  @!P5 BRA `(.L_x_86) ;  /* 0x0000004c00b8d947 */ /* 0x012fec0003800000 */
.L_x_180:
[----:B------:R-:W-:Y:S01]  /*4d60*/  @!P4 IADD3 R2, P0, PT, R34, 0x580, RZ ;  /* 0x000005802202c810 */ /* 0x000fe20007f1e0ff */
[----:B------:R-:W-:Y:S01]  /*4d70*/  VOTEU.ALL UP0, P4 ;  /* 0x0000000000ff7886 */ /* 0x000fe20002000000 */
[----:B------:R-:W-:Y:S01]  /*4d80*/  UMOV UR18, 0x0 ;  /* 0x0000000000127882 */ /* 0x000fe20000000000 */
[----:B------:R-:W-:Y:S01]  /*4d90*/  UMOV UR19, 0x10000000 ;  /* 0x1000000000137882 */ /* 0x000fe20000000000 */
[----:B------:R-:W-:Y:S01]  /*4da0*/  @!P4 R2UR UR8, R2 ;  /* 0x000000000208c2ca */ /* 0x000fe200000e0000 */
[----:B-1----:R-:W-:Y:S01]  /*4db0*/  @!P4 IMAD.X R0, RZ, RZ, R35, P0 ;  /* 0x000000ffff00c224 */ /* 0x002fe200000e0623 */
[----:B------:R-:W-:Y:S01]  /*4dc0*/  @!UP0 UIADD3 UR10, UPT, UPT, UR34, 0x60, URZ ;  /* 0x00000060220a8890 */ /* 0x000fe2000fffe0ff */
[----:B------:R-:W-:Y:S01]  /*4dd0*/  ISETP.NE.AND P0, PT, R32, 0x2, PT ;  /* 0x000000022000780c */ /* 0x000fe20003f05270 */
[----:B------:R-:W-:Y:S01]  /*4de0*/  @!UP0 UIADD3 UR9, UPT, UPT, UR4, 0x78, URZ ;  /* 0x0000007804098890 */ /* 0x000fe2000fffe0ff */
[----:B------:R-:W-:Y:S01]  /*4df0*/  LOP3.LUT R33, R33, 0x1, RZ, 0x3c, !PT ;  /* 0x0000000121217812 */ /* 0x000fe200078e3cff */
[----:B------:R-:W-:Y:S01]  /*4e00*/  UMOV UR11, UR35 ;  /* 0x00000023000b7c82 */ /* 0x000fe20008000000 */
[----:B------:R-:W-:Y:S01]  /*4e10*/  @!P4 R2UR UR6, R0 ;  /* 0x000000000006c2ca */ /* 0x000fe200000e0000 */
[----:B------:R-:W-:Y:S01]  /*4e20*/  UMOV UR12, UR36 ;  /* 0x00000024000c7c82 */ /* 0x000fe20008000000 */
[----:B------:R-:W-:Y:S01]  /*4e30*/  @P3 R2UR UR36, R30 ;  /* 0x000000001e2432ca */ /* 0x000fe200000e0000 */
[----:B------:R-:W-:Y:S01]  /*4e40*/  IMAD.IADD R20, R10, 0x1, R86 ;  /* 0x000000010a147824 */ /* 0x000fe200078e0256 */
[----:B------:R-:W-:Y:S01]  /*4e50*/  SEL R0, RZ, 0x1, P0 ;  /* 0x00000001ff007807 */ /* 0x000fe20000000000 */
[----:B------:R-:W-:Y:S01]  /*4e60*/  IMAD.IADD R21, R11, 0x1, R87 ;  /* 0x000000010b157824 */ /* 0x000fe200078e0257 */
[----:B------:R-:W-:Y:S01]  /*4e70*/  SEL R32, R32, RZ, P0 ;  /* 0x000000ff20207207 */ /* 0x000fe20000000000 */
[----:B------:R-:W-:Y:S01]  /*4e80*/  IMAD.U32 R8, RZ, RZ, UR8 ;  /* 0x00000008ff087e24 */ /* 0x000fe2000f8e00ff */
[----:B------:R-:W-:Y:S01]  /*4e90*/  @!UP0 UIADD3 UR8, UPT, UPT, UR4, 0x6200, URZ ;  /* 0x0000620004088890 */ /* 0x000fe2000fffe0ff */
[----:B------:R-:W-:Y:S01]  /*4ea0*/  LOP3.LUT R31, R31, R0, RZ, 0x3c, !PT ;  /* 0x000000001f1f7212 */ /* 0x000fe200078e3cff */
[----:B------:R-:W-:Y:S02]  /*4eb0*/  VOTEU.ALL UP0, P4 ;  /* 0x0000000000ff7886 */ /* 0x000fe40002000000 */
[----:B------:R-:W-:Y:S01]  /*4ec0*/  @!P4 R2UR UR14, R8 ;  /* 0x00000000080ec2ca */ /* 0x000fe200000e0000 */
[----:B------:R-:W-:Y:S05]  /*4ed0*/  IMAD.U32 R9, RZ, RZ, UR6 ;  /* 0x00000006ff097e24 */ /* 0x000fea000f8e00ff */
[----:B------:R-:W-:Y:S11]  /*4ee0*/  @!P4 R2UR UR15, R9 ;  /* 0x00000000090fc2ca */ /* 0x000ff600000e0000 */
[----:B------:R-:W-:Y:S02]  /*4ef0*/  @!UPT UIADD3 URZ, UPT, UPT, URZ, URZ, URZ ;  /* 0x000000fffffff290 */ /* 0x000fe4000fffe0ff */
[----:B------:R2:W-:Y:S01]  /*4f00*/  @!UP0 UTMALDG.3D [UR8], [UR14], desc[UR18] ;  /* 0x000012080e0085b4 */ /* 0x0005e20008011000 */
[----:B------:R2:W-:Y:S01]  /*4f10*/  @!P4 SYNCS.ARRIVE.TRANS64.RED.A0TR RZ, [UR4+0x78], R29 ;  /* 0x0000781dffffc9a7 */ /* 0x0005e20008300404 */
[----:B------:R-:W-:Y:S01]  /*4f20*/  UPLOP3.LUT UP0, UPT, UPT, UPT, UPT, 0x80, 0x8 ;  /* 0x000000000008789c */ /* 0x000fe20003f0f070 */
[----:B------:R-:W-:Y:S01]  /*4f30*/  SYNCS.ARRIVE.TRANS64.RED.A1T0 RZ, [UR5], RZ ;  /* 0x000000ffffff79a7 */ /* 0x000fe20008100405 */
[----:B------:R-:W-:Y:S09]  /*4f40*/  @P3 BRA `(.L_x_87) ;  /* 0xfffffff0009c3947 */ /* 0x000ff2000383ffff */
[----:B------:R-:W-:-:S04]  /*4f50*/  SHF.L.U32 R2, R33, 0x1f, RZ ;  /* 0x0000001f21027819 */ /* 0x000fc800000006ff */
[----:B------:R-:W1:Y:S02]  /*4f60*/  SYNCS.PHASECHK.TRANS64.TRYWAIT P0, [UR4+0x80], R2 ;  /* 0x00008002ff0075a7 */ /* 0x000e640008001104 */
[----:B-1----:R-:W-:Y:S05]  /*4f70*/  @!P0 BRA `(.L_x_88) ;  /* 0x0000004c00488947 */ /* 0x002fea0003800000 */
.L_x_182:
[----:B------:R-:W3:Y:S02]  /*4f80*/  SYNCS.PHASECHK.TRANS64.TRYWAIT P0, [UR4+0x88], R2 ;  /* 0x00008802ff0075a7 */ /* 0x000ee40008001104 */
[----:B---3--:R-:W-:Y:S05]  /*4f90*/  @!P0 BRA `(.L_x_89) ;  /* 0x0000004c00588947 */ /* 0x008fea0003800000 */
.L_x_184:
[----:B------:R-:W3:Y:S02]  /*4fa0*/  SYNCS.PHASECHK.TRANS64.TRYWAIT P0, [UR4+0x90], R2 ;  /* 0x00009002ff0075a7 */ /* 0x000ee40008001104 */
[----:B---3--:R-:W-:Y:S05]  /*4fb0*/  @!P0 BRA `(.L_x_90) ;  /* 0x0000004c00688947 */ /* 0x008fea0003800000 */
.L_x_186:
[----:B-1----:R-:W-:-:S07]  /*4fc0*/  MOV R0, UR4 ;  /* 0x0000000400007c02 */ /* 0x002fce0008000f00 */
.L_x_91:
[----:B-1----:R-:W-:-:S04]  /*4fd0*/  SHF.L.U32 R2, R33, 0x1f, RZ ;  /* 0x0000001f21027819 */ /* 0x002fc800000006ff */
[----:B------:R1:W3:Y:S03]  /*4fe0*/  SYNCS.PHASECHK.TRANS64.TRYWAIT P0, [R0+URZ+0x98], R2 ;  /* 0x00009802000075a7 */ /* 0x0002e600080011ff */
[----:B---3--:R-:W-:Y:S05]  /*4ff0*/  @!P0 NANOSLEEP.SYNCS 0x989680 ;  /* 0x009896800000895d */ /* 0x008fea0003900000 */
[----:B------:R-:W3:Y:S02]  /*5000*/  @!P0 SYNCS.PHASECHK.TRANS64 P0, [R0+URZ+0x98], R2 ;  /* 0x00009802000085a7 */ /* 0x000ee400080010ff */
[----:B--23--:R-:W-:Y:S05]  /*5010*/  @P0 EXIT ;  /* 0x000000000000094d */ /* 0x00cfea0003800000 */
[----:B------:R-:W-:Y:S05]  /*5020*/  BRA `(.L_x_91) ;  /* 0xfffffffc00e87947 */ /* 0x000fea000383ffff */
.L_x_76:
[----:B------:R-:W-:-:S06]  /*5030*/  UISETP.GE.AND UP0, UPT, UR5, 0x4, UPT ;  /* 0x000000040500788c */ /* 0x000fcc000bf06270 */
[----:B------:R-:W-:-:S13]  /*5040*/  PLOP3.LUT P0, PT, PT, PT, UP0, 0x80, 0x8 ;  /* 0x000000000008781c */ /* 0x000fda0003f0f008 */
[----:B------:R-:W-:Y:S05]  /*5050*/  @!P0 EXIT ;  /* 0x000000000000894d */ /* 0x000fea0003800000 */
[----:B------:R-:W-:Y:S01]  /*5060*/  BAR.SYNC.DEFER_BLOCKING 0x6, 0xa0 ;  /* 0x0182800000007b1d */ /* 0x000fe20000010000 */
[C---:B------:R-:W-:Y:S01]  /*5070*/  IMAD.SHL.U32 R2, R101.reuse, 0x20, RZ ;  /* 0x0000002065027824 */ /* 0x040fe200078e00ff */
[C---:B------:R-:W-:Y:S01]  /*5080*/  SHF.L.U32 R46, R101.reuse, 0x10, RZ ;  /* 0x00000010652e7819 */ /* 0x040fe200000006ff */
[C---:B------:R-:W-:Y:S01]  /*5090*/  IMAD.SHL.U32 R100, R101.reuse, 0x4, RZ ;  /* 0x0000000465647824 */ /* 0x040fe200078e00ff */
[C---:B------:R-:W-:Y:S01]  /*50a0*/  LOP3.LUT R102, R101.reuse, 0x60, RZ, 0xc0, !PT ;  /* 0x0000006065667812 */ /* 0x040fe200078ec0ff */
[----:B------:R-:W-:Y:S01]  /*50b0*/  HFMA2 R97, -RZ, RZ, 0, 5.9604644775390625e-08 ;  /* 0x00000001ff617431 */ /* 0x000fe200000001ff */
[----:B------:R-:W-:Y:S02]  /*50c0*/  UMOV UR48, 0x400 ;  /* 0x0000040000307882 */ /* 0x000fe40000000000 */
[----:B------:R-:W1:Y:S01]  /*50d0*/  LDC R91, c[0x0][0x370] ;  /* 0x0000dc00ff5b7b82 */ /* 0x000e620000000800 */
[----:B------:R-:W-:Y:S01]  /*50e0*/  ULEA UR48, UR37, UR48, 0x18 ;  /* 0x0000003025307291 */ /* 0x000fe2000f8ec0ff */
[----:B------:R-:W-:Y:S01]  /*50f0*/  LOP3.LUT R3, R2, 0xc0, RZ, 0xc0, !PT ;  /* 0x000000c002037812 */ /* 0x000fe200078ec0ff */
[----:B------:R-:W-:Y:S01]  /*5100*/  HFMA2 R95, -RZ, RZ, 0, 0 ;  /* 0x00000000ff5f7431 */ /* 0x000fe200000001ff */
[----:B------:R-:W-:Y:S01]  /*5110*/  LOP3.LUT R99, R101, 0x2, RZ, 0xc0, !PT ;  /* 0x0000000265637812 */ /* 0x000fe200078ec0ff */
[----:B------:R-:W-:Y:S01]  /*5120*/  UIADD3 UR4, UPT, UPT, UR48, 0x200, URZ ;  /* 0x0000020030047890 */ /* 0x000fe2000fffe0ff */
[----:B------:R-:W-:Y:S01]  /*5130*/  LOP3.LUT R100, R3, 0x18, R100, 0xf8, !PT ;  /* 0x0000001803647812 */ /* 0x000fe200078ef864 */
[----:B------:R-:W-:Y:S01]  /*5140*/  IMAD.MOV.U32 R45, RZ, RZ, RZ ;  /* 0x000000ffff2d7224 */ /* 0x000fe200078e00ff */
[----:B------:R-:W2:Y:S01]  /*5150*/  LDC R42, c[0x0][0xb0c] ;  /* 0x0002c300ff2a7b82 */ /* 0x000ea20000000800 */
[----:B------:R-:W-:Y:S01]  /*5160*/  LOP3.LUT R46, R46, 0x600000, RZ, 0xc0, !PT ;  /* 0x006000002e2e7812 */ /* 0x000fe200078ec0ff */
[----:B------:R-:W-:Y:S01]  /*5170*/  IMAD.MOV.U32 R105, RZ, RZ, RZ ;  /* 0x000000ffff697224 */ /* 0x000fe200078e00ff */
[----:B------:R-:W-:Y:S01]  /*5180*/  LOP3.LUT R100, R100, 0xf20, R2, 0xf8, !PT ;  /* 0x00000f2064647812 */ /* 0x000fe200078ef802 */
[----:B------:R-:W-:Y:S01]  /*5190*/  IMAD.U32 R93, RZ, RZ, UR4 ;  /* 0x00000004ff5d7e24 */ /* 0x000fe2000f8e00ff */
[----:B------:R-:W-:Y:S01]  /*51a0*/  LOP3.LUT R101, R101, 0x4, RZ, 0xc0, !PT ;  /* 0x0000000465657812 */ /* 0x000fe200078ec0ff */
[----:B------:R-:W3:Y:S01]  /*51b0*/  LDCU.64 UR52, c[0x0][0x348] ;  /* 0x00006900ff3477ac */ /* 0x000ee20008000a00 */
[----:B------:R-:W-:Y:S01]  /*51c0*/  MOV R96, RZ ;  /* 0x000000ff00607202 */ /* 0x000fe20000000f00 */
[----:B------:R-:W4:Y:S01]  /*51d0*/  LDC R89, c[0x0][0xb20] ;  /* 0x0002c800ff597b82 */ /* 0x000f220000000800 */
[----:B------:R-:W3:Y:S01]  /*51e0*/  LDS R0, [UR48+0x160] ;  /* 0x00016030ff007984 */ /* 0x000ee20008000800 */
[----:B------:R-:W-:Y:S01]  /*51f0*/  IMAD R100, R100, 0x2, R93 ;  /* 0x0000000264647824 */ /* 0x000fe200078e025d */
[----:B------:R-:W1:Y:S03]  /*5200*/  LDCU.64 UR38, c[0x0][0x888] ;  /* 0x00011100ff2677ac */ /* 0x000e660008000a00 */
[--C-:B------:R-:W-:Y:S01]  /*5210*/  IMAD R99, R99, -0x10, R100.reuse ;  /* 0xfffffff063637824 */ /* 0x100fe200078e0264 */
[----:B------:R-:W1:Y:S01]  /*5220*/  LDCU.64 UR44, c[0x0][0x890] ;  /* 0x00011200ff2c77ac */ /* 0x000e620008000a00 */
[----:B------:R-:W1:Y:S01]  /*5230*/  LDC R41, c[0x0][0xb30] ;  /* 0x0002cc00ff297b82 */ /* 0x000e620000000800 */
[----:B------:R-:W-:Y:S01]  /*5240*/  IMAD R98, R101, -0x10, R100 ;  /* 0xfffffff065627824 */ /* 0x000fe200078e0264 */
[----:B------:R-:W-:Y:S01]  /*5250*/  UMOV UR49, URZ ;  /* 0x000000ff00317c82 */ /* 0x000fe20008000000 */
[----:B------:R-:W-:-:S05]  /*5260*/  UMOV UR51, URZ ;  /* 0x000000ff00337c82 */ /* 0x000fca0008000000 */
[----:B------:R-:W1:Y:S08]  /*5270*/  LDC.64 R84, c[0x0][0xb10] ;  /* 0x0002c400ff547b82 */ /* 0x000e700000000a00 */
[----:B------:R-:W1:Y:S08]  /*5280*/  LDC.64 R38, c[0x0][0xb18] ;  /* 0x0002c600ff267b82 */ /* 0x000e700000000a00 */
[----:B------:R-:W1:Y:S08]  /*5290*/  LDC.64 R36, c[0x0][0xb28] ;  /* 0x0002ca00ff247b82 */ /* 0x000e700000000a00 */
[----:B------:R-:W1:Y:S01]  /*52a0*/  LDC.64 R82, c[0x0][0x8b0] ;  /* 0x00022c00ff527b82 */ /* 0x000e620000000a00 */
[----:B---3--:R-:W-:-:S07]  /*52b0*/  IMAD.IADD R46, R0, 0x1, R46 ;  /* 0x00000001002e7824 */ /* 0x008fce00078e022e */
[----:B------:R-:W3:Y:S08]  /*52c0*/  LDC.64 R80, c[0x0][0x8a8] ;  /* 0x00022a00ff507b82 */ /* 0x000ef00000000a00 */
[----:B--2-4-:R-:W1:Y:S02]  /*52d0*/  LDC R90, c[0x0][0x374] ;  /* 0x0000dd00ff5a7b82 */ /* 0x014e640000000800 */
.L_x_135:
[----:B------:R-:W-:Y:S02]  /*52e0*/  LEA R0, R105, UR48, 0x3 ;  /* 0x0000003069007c11 */ /* 0x000fe4000f8e18ff */
[----:B------:R-:W-:Y:S02]  /*52f0*/  SHF.L.U32 R2, R95, 0x1f, RZ ;  /* 0x0000001f5f027819 */ /* 0x000fe400000006ff */
[----:B-1----:R-:W-:Y:S02]  /*5300*/  LEA R16, R105, UR48, 0x4 ;  /* 0x0000003069107c11 */ /* 0x002fe4000f8e20ff */
[----:B------:R-:W2:Y:S02]  /*5310*/  SYNCS.PHASECHK.TRANS64.TRYWAIT P0, [R0+URZ+0xb0], R2 ;  /* 0x0000b002000075a7 */ /* 0x000ea400080011ff */
[----:B--23--:R-:W-:Y:S05]  /*5320*/  @!P0 BRA `(.L_x_92) ;  /* 0x0000004800a48947 */ /* 0x00cfea0003800000 */
.L_x_187:
[----:B------:R-:W4:Y:S01]  /*5330*/  LDC.64 R10, c[0x0][0xb10] ;  /* 0x0002c400ff0a7b82 */ /* 0x000f220000000a00 */
[----:B------:R-:W3:Y:S01]  /*5340*/  LDS.128 R16, [R16+0x140] ;  /* 0x0001400010107984 */ /* 0x000ee20000000c00 */
[----:B-1----:R-:W-:Y:S01]  /*5350*/  ISETP.NE.AND P1, PT, R41, 0x1, PT ;  /* 0x000000012900780c */ /* 0x002fe20003f25270 */
[----:B--2---:R-:W-:Y:S01]  /*5360*/  VIADD R0, R0, 0xc0 ;  /* 0x000000c000007836 */ /* 0x004fe20000000000 */
[----:B------:R-:W-:Y:S04]  /*5370*/  ISETP.GE.AND P0, PT, R40, 0x1, PT ;  /* 0x000000012800780c */ /* 0x000fe80003f06270 */
[----:B------:R-:W1:Y:S01]  /*5380*/  LDC.64 R8, c[0x0][0xb18] ;  /* 0x0002c600ff087b82 */ /* 0x000e620000000a00 */
[----:B------:R-:W-:Y:S01]  /*5390*/  PRMT R0, RZ, 0x654, R0 ;  /* 0x00000654ff007816 */ /* 0x000fe20000000000 */
[----:B------:R-:W-:Y:S01]  /*53a0*/  @!PT LDS RZ, [RZ] ;  /* 0x00000000fffff984 */ /* 0x000fe20000000800 */
[----:B------:R-:W-:Y:S01]  /*53b0*/  @!PT LDS RZ, [RZ] ;  /* 0x00000000fffff984 */ /* 0x000fe20000000800 */
[----:B------:R-:W-:Y:S01]  /*53c0*/  @!PT LDS RZ, [RZ] ;  /* 0x00000000fffff984 */ /* 0x000fe20000000800 */
[----:B------:R-:W-:Y:S01]  /*53d0*/  @!PT LDS RZ, [RZ] ;  /* 0x00000000fffff984 */ /* 0x000fe20000000800 */
[----:B------:R2:W-:Y:S06]  /*53e0*/  MEMBAR.ALL.CTA ;  /* 0x0000000000007992 */ /* 0x0005ec0000008000 */
[----:B--2---:R-:W2:Y:S01]  /*53f0*/  FENCE.VIEW.ASYNC.S ;  /* 0x00000000000073c6 */ /* 0x004ea20000000000 */
[----:B------:R-:W1:Y:S08]  /*5400*/  @!P1 LDC R12, c[0x0][0xb20] ;  /* 0x0002c800ff0c9b82 */ /* 0x000e700000000800 */
[----:B------:R-:W1:Y:S01]  /*5410*/  @!P1 LDC R7, c[0x0][0xb0c] ;  /* 0x0002c300ff079b82 */ /* 0x000e620000000800 */
[----:B--2---:R2:W-:Y:S01]  /*5420*/  SYNCS.ARRIVE.TRANS64.RED.A1T0 RZ, [R0+URZ], RZ ;  /* 0x000000ff00ff79a7 */ /* 0x0045e200081004ff */
[----:B---3--:R-:W-:Y:S04]  /*5430*/  LOP3.LUT P4, RZ, R18, 0x1, RZ, 0xc0, !PT ;  /* 0x0000000112ff7812 */ /* 0x008fe8000788c0ff */
[----:B------:R-:W-:Y:S09]  /*5440*/  P2R R103, PR, RZ, 0x10 ;  /* 0x00000010ff677803 */ /* 0x000ff20000000000 */
[----:B------:R-:W-:Y:S02]  /*5450*/  @P4 MOV R44, R16 ;  /* 0x00000010002c4202 */ /* 0x000fe40000000f00 */
[----:B------:R-:W-:Y:S01]  /*5460*/  @P4 LOP3.LUT R43, R17, 0xffff, RZ, 0xc0, !PT ;  /* 0x0000ffff112b4812 */ /* 0x000fe200078ec0ff */
[----:B--2-4-:R-:W-:Y:S06]  /*5470*/  @!P0 BRA `(.L_x_93) ;  /* 0x0000000000a48947 */ /* 0x014fec0003800000 */
[----:B------:R-:W-:Y:S01]  /*5480*/  IMAD.HI.U32 R0, R90, R39, RZ ;  /* 0x000000275a007227 */ /* 0x000fe200078e00ff */
[----:B------:R-:W-:Y:S02]  /*5490*/  ISETP.NE.AND P0, PT, R38, 0x1, PT ;  /* 0x000000012600780c */ /* 0x000fe40003f05270 */
[----:B------:R-:W-:Y:S01]  /*54a0*/  ISETP.NE.AND P2, PT, R40, 0x1, PT ;  /* 0x000000012800780c */ /* 0x000fe20003f45270 */
[----:B------:R-:W-:Y:S01]  /*54b0*/  IMAD.HI.U32 R4, R91, R84, RZ ;  /* 0x000000545b047227 */ /* 0x000fe200078e00ff */
[----:B------:R-:W-:Y:S02]  /*54c0*/  SHF.R.U32.HI R0, RZ, R89, R0 ;  /* 0x00000059ff007219 */ /* 0x000fe40000011600 */
[----:B------:R-:W-:Y:S01]  /*54d0*/  ISETP.NE.AND P3, PT, R42, 0x1, PT ;  /* 0x000000012a00780c */ /* 0x000fe20003f65270 */
[----:B------:R-:W-:Y:S01]  /*54e0*/  IMAD.HI.U32 R6, R43, R39, RZ ;  /* 0x000000272b067227 */ /* 0x000fe200078e00ff */
[-C--:B------:R-:W-:Y:S02]  /*54f0*/  SHF.R.U32.HI R4, RZ, R85.reuse, R4 ;  /* 0x00000055ff047219 */ /* 0x080fe40000011604 */
[----:B------:R-:W-:Y:S01]  /*5500*/  SEL R0, R90, R0, !P0 ;  /* 0x000000005a007207 */ /* 0x000fe20004000000 */
[----:B------:R-:W-:Y:S01]  /*5510*/  IMAD.HI.U32 R5, R44, R84, RZ ;  /* 0x000000542c057227 */ /* 0x000fe200078e00ff */
[----:B------:R-:W-:Y:S03]  /*5520*/  SEL R4, R91, R4, !P3 ;  /* 0x000000045b047207 */ /* 0x000fe60005800000 */
[-C--:B------:R-:W-:Y:S01]  /*5530*/  IMAD.HI.U32 R3, R0, R36.reuse, RZ ;  /* 0x0000002400037227 */ /* 0x080fe200078e00ff */
[----:B------:R-:W-:Y:S03]  /*5540*/  SHF.R.U32.HI R5, RZ, R85, R5 ;  /* 0x00000055ff057219 */ /* 0x000fe60000011605 */
[----:B------:R-:W-:Y:S01]  /*5550*/  IMAD.HI.U32 R2, R4, R36, RZ ;  /* 0x0000002404027227 */ /* 0x000fe200078e00ff */
[----:B------:R-:W-:Y:S02]  /*5560*/  @P2 SHF.R.U32.HI R0, RZ, R37, R3 ;  /* 0x00000025ff002219 */ /* 0x000fe40000011603 */
[----:B------:R-:W-:Y:S02]  /*5570*/  SHF.R.U32.HI R3, RZ, R89, R6 ;  /* 0x00000059ff037219 */ /* 0x000fe40000011606 */
[----:B------:R-:W-:Y:S01]  /*5580*/  @P2 SHF.R.U32.HI R4, RZ, R37, R2 ;  /* 0x00000025ff042219 */ /* 0x000fe20000011602 */
[----:B------:R-:W-:Y:S01]  /*5590*/  IMAD R0, R40, R0, RZ ;  /* 0x0000000028007224 */ /* 0x000fe200078e02ff */
[----:B------:R-:W-:Y:S02]  /*55a0*/  SEL R3, R43, R3, !P0 ;  /* 0x000000032b037207 */ /* 0x000fe40004000000 */
[----:B------:R-:W-:Y:S01]  /*55b0*/  SEL R2, R44, R5, !P3 ;  /* 0x000000052c027207 */ /* 0x000fe20005800000 */
[----:B------:R-:W-:Y:S01]  /*55c0*/  IMAD R5, R40, R4, RZ ;  /* 0x0000000428057224 */ /* 0x000fe200078e02ff */
[C---:B------:R-:W-:Y:S01]  /*55d0*/  ISETP.GE.AND P0, PT, R3.reuse, R0, PT ;  /* 0x000000000300720c */ /* 0x040fe20003f06270 */
[C---:B------:R-:W-:Y:S03]  /*55e0*/  IMAD.HI.U32 R0, R3.reuse, R36, RZ ;  /* 0x0000002403007227 */ /* 0x040fe600078e00ff */
[C---:B------:R-:W-:Y:S02]  /*55f0*/  ISETP.GE.OR P0, PT, R2.reuse, R5, P0 ;  /* 0x000000050200720c */ /* 0x040fe40000706670 */
[----:B------:R-:W-:Y:S04]  /*5600*/  SHF.R.U32.HI R0, RZ, R37, R0 ;  /* 0x00000025ff007219 */ /* 0x000fe80000011600 */
[C---:B------:R-:W-:Y:S05]  /*5610*/  SEL R6, R3.reuse, R0, !P2 ;  /* 0x0000000003067207 */ /* 0x040fea0005000000 */
        /* <DEDUP_REMOVED lines=14> */
[----:B------:R-:W-:Y:S07]  /*5700*/  IMAD R43, R3, R38, R43 ;  /* 0x00000026032b7224 */ /* 0x000fee00078e022b */
.L_x_93:
[----:B-1----:R-:W-:Y:S01]  /*5710*/  @!P1 ISETP.NE.AND P0, PT, R8, 0x1, PT ;  /* 0x000000010800980c */ /* 0x002fe20003f05270 */
[----:B------:R-:W-:Y:S01]  /*5720*/  @!P1 IMAD.HI.U32 R2, R43, R9, RZ ;  /* 0x000000092b029227 */ /* 0x000fe200078e00ff */
[----:B------:R-:W-:Y:S01]  /*5730*/  R2UR UR42, R21 ;  /* 0x00000000152a72ca */ /* 0x000fe200000e0000 */
[----:B------:R-:W-:Y:S01]  /*5740*/  BSSY.RECONVERGENT B6, `(.L_x_94) ;  /* 0x0000031000067945 */ /* 0x000fe20003800200 */
[----:B------:R-:W-:Y:S01]  /*5750*/  R2UR UR41, R20 ;  /* 0x00000000142972ca */ /* 0x000fe200000e0000 */
[C---:B------:R-:W-:Y:S01]  /*5760*/  @!P1 IMAD.HI.U32 R0, R44.reuse, R10, RZ ;  /* 0x0000000a2c009227 */ /* 0x040fe200078e00ff */
[----:B------:R-:W-:Y:S02]  /*5770*/  @!P1 SHF.R.U32.HI R2, RZ, R12, R2 ;  /* 0x0000000cff029219 */ /* 0x000fe40000011602 */
[----:B------:R-:W-:Y:S01]  /*5780*/  @!P1 ISETP.NE.AND P2, PT, R7, 0x1, PT ;  /* 0x000000010700980c */ /* 0x000fe20003f45270 */
[----:B------:R-:W-:Y:S01]  /*5790*/  VIADD R105, R105, 0x1 ;  /* 0x0000000169697836 */ /* 0x000fe20000000000 */
[----:B------:R-:W-:Y:S02]  /*57a0*/  @!P1 SEL R2, R43, R2, !P0 ;  /* 0x000000022b029207 */ /* 0x000fe40004000000 */
[----:B------:R-:W-:Y:S02]  /*57b0*/  @!P1 SHF.R.U32.HI R0, RZ, R11, R0 ;  /* 0x0000000bff009219 */ /* 0x000fe40000011600 */
[----:B------:R-:W-:Y:S01]  /*57c0*/  LOP3.LUT P0, RZ, R93, 0x1b0, RZ, 0xc0, !PT ;  /* 0x000001b05dff7812 */ /* 0x000fe2000780c0ff */
[----:B------:R-:W-:Y:S01]  /*57d0*/  USHF.L.U32 UR42, UR42, 0x7, URZ ;  /* 0x000000072a2a7899 */ /* 0x000fe200080006ff */
[----:B------:R-:W-:Y:S01]  /*57e0*/  @!P1 SEL R3, R44, R0, !P2 ;  /* 0x000000002c039207 */ /* 0x000fe20005000000 */
[----:B------:R-:W-:Y:S01]  /*57f0*/  USHF.L.U32 UR41, UR41, 0x7, URZ ;  /* 0x0000000729297899 */ /* 0x000fe200080006ff */
[----:B------:R-:W-:Y:S03]  /*5800*/  @P4 SHF.R.U32.HI R94, RZ, 0x10, R17 ;  /* 0x00000010ff5e4819 */ /* 0x000fe60000011611 */
[----:B------:R-:W-:Y:S02]  /*5810*/  @!P1 IMAD.IADD R0, R2, 0x1, -R3 ;  /* 0x0000000102009824 */ /* 0x000fe400078e0a03 */
[----:B------:R-:W-:Y:S02]  /*5820*/  @!P1 IMAD.IADD R2, R3, 0x1, -R2 ;  /* 0x0000000103029824 */ /* 0x000fe400078e0a02 */
[----:B------:R-:W-:Y:S02]  /*5830*/  @!P1 IMAD R44, R0, R7, R44 ;  /* 0x00000007002c9224 */ /* 0x000fe400078e022c */
[----:B------:R-:W-:Y:S01]  /*5840*/  @!P1 IMAD R43, R2, R8, R43 ;  /* 0x00000008022b9224 */ /* 0x000fe200078e022b */
[----:B------:R-:W-:Y:S06]  /*5850*/  @!P0 BRA `(.L_x_95) ;  /* 0x00000000007c8947 */ /* 0x000fec0003800000 */
[----:B------:R-:W1:Y:S01]  /*5860*/  LDCU.64 UR8, c[0x4][0x80] ;  /* 0x01001000ff0877ac */ /* 0x000e620008000a00 */
[----:B------:R-:W-:Y:S01]  /*5870*/  MOV R2, 0x0 ;  /* 0x0000000000027802 */ /* 0x000fe20000000f00 */
[----:B------:R-:W-:Y:S02]  /*5880*/  HFMA2 R12, -RZ, RZ, 0, 5.9604644775390625e-08 ;  /* 0x00000001ff0c7431 */ /* 0x000fe400000001ff */
[----:B------:R-:W-:Y:S01]  /*5890*/  IMAD.MOV.U32 R8, RZ, RZ, 0x70 ;  /* 0x00000070ff087424 */ /* 0x000fe200078e00ff */
[----:B------:R2:W3:Y:S01]  /*58a0*/  LDC.64 R14, c[0x4][R2] ;  /* 0x01000000020e7b82 */ /* 0x0004e20000000a00 */
[----:B------:R-:W4:Y:S01]  /*58b0*/  LDCU.64 UR6, c[0x4][0x88] ;  /* 0x01001100ff0677ac */ /* 0x000f220008000a00 */
[----:B------:R-:W-:Y:S01]  /*58c0*/  IMAD.MOV.U32 R13, RZ, RZ, RZ ;  /* 0x000000ffff0d7224 */ /* 0x000fe200078e00ff */
[----:B------:R-:W2:Y:S01]  /*58d0*/  LDCU.64 UR4, c[0x4][0x8] ;  /* 0x01000100ff0477ac */ /* 0x000ea20008000a00 */
[----:B-1----:R-:W-:Y:S01]  /*58e0*/  MOV R5, UR9 ;  /* 0x0000000900057c02 */ /* 0x002fe20008000f00 */
[----:B------:R-:W-:Y:S01]  /*58f0*/  IMAD.U32 R4, RZ, RZ, UR8 ;  /* 0x00000008ff047e24 */ /* 0x000fe2000f8e00ff */
[----:B----4-:R-:W-:Y:S01]  /*5900*/  MOV R7, UR7 ;  /* 0x0000000700077c02 */ /* 0x010fe20008000f00 */
[----:B------:R-:W-:Y:S01]  /*5910*/  IMAD.U32 R6, RZ, RZ, UR6 ;  /* 0x00000006ff067e24 */ /* 0x000fe2000f8e00ff */
[----:B--2---:R-:W-:Y:S01]  /*5920*/  MOV R11, UR5 ;  /* 0x00000005000b7c02 */ /* 0x004fe20008000f00 */
[----:B------:R-:W-:Y:S02]  /*5930*/  IMAD.U32 R10, RZ, RZ, UR4 ;  /* 0x00000004ff0a7e24 */ /* 0x000fe4000f8e00ff */
[----:B------:R-:W-:Y:S07]  /*5940*/  LEPC R20, `(.L_x_96) ;  /* 0x000000001014794e */ /* 0x000fee0000000000 */
[----:B---3-5:R-:W-:Y:S05]  /*5950*/  CALL.ABS.NOINC R14 ;  /* 0x000000000e007343 */ /* 0x028fea0003c00000 */
.L_x_96:
[----:B------:R-:W1:Y:S01]  /*5960*/  LDCU.64 UR8, c[0x4][0x80] ;  /* 0x01001000ff0877ac */ /* 0x000e620008000a00 */
[----:B------:R-:W2:Y:S01]  /*5970*/  LDC.64 R2, c[0x4][R2] ;  /* 0x0100000002027b82 */ /* 0x000ea20000000a00 */
[----:B------:R-:W-:Y:S02]  /*5980*/  HFMA2 R12, -RZ, RZ, 0, 5.9604644775390625e-08 ;  /* 0x00000001ff0c7431 */ /* 0x000fe400000001ff */
[----:B------:R-:W-:Y:S02]  /*5990*/  IMAD.MOV.U32 R8, RZ, RZ, 0x70 ;  /* 0x00000070ff087424 */ /* 0x000fe400078e00ff */
[----:B------:R-:W-:Y:S01]  /*59a0*/  IMAD.MOV.U32 R13, RZ, RZ, RZ ;  /* 0x000000ffff0d7224 */ /* 0x000fe200078e00ff */
[----:B------:R-:W3:Y:S01]  /*59b0*/  LDCU.64 UR6, c[0x4][0x88] ;  /* 0x01001100ff0677ac */ /* 0x000ee20008000a00 */
[----:B------:R-:W4:Y:S01]  /*59c0*/  LDCU.64 UR4, c[0x4][0x8] ;  /* 0x01000100ff0477ac */ /* 0x000f220008000a00 */
[----:B-1----:R-:W-:Y:S02]  /*59d0*/  MOV R4, UR8 ;  /* 0x0000000800047c02 */ /* 0x002fe40008000f00 */
[----:B------:R-:W-:Y:S02]  /*59e0*/  MOV R5, UR9 ;  /* 0x0000000900057c02 */ /* 0x000fe40008000f00 */
[----:B---3--:R-:W-:Y:S01]  /*59f0*/  MOV R7, UR7 ;  /* 0x0000000700077c02 */ /* 0x008fe20008000f00 */
[----:B------:R-:W-:Y:S01]  /*5a00*/  IMAD.U32 R6, RZ, RZ, UR6 ;  /* 0x00000006ff067e24 */ /* 0x000fe2000f8e00ff */
[----:B----4-:R-:W-:Y:S01]  /*5a10*/  MOV R11, UR5 ;  /* 0x00000005000b7c02 */ /* 0x010fe20008000f00 */
[----:B------:R-:W-:Y:S02]  /*5a20*/  IMAD.U32 R10, RZ, RZ, UR4 ;  /* 0x00000004ff0a7e24 */ /* 0x000fe4000f8e00ff */
[----:B------:R-:W-:Y:S07]  /*5a30*/  LEPC R20, `(.L_x_95) ;  /* 0x000000001014794e */ /* 0x000fee0000000000 */
[----:B--2---:R-:W-:Y:S05]  /*5a40*/  CALL.ABS.NOINC R2 ;  /* 0x0000000002007343 */ /* 0x004fea0003c00000 */
.L_x_95:
[----:B------:R-:W-:Y:S05]  /*5a50*/  BSYNC.RECONVERGENT B6 ;  /* 0x0000000000067941 */ /* 0x000fea0003800200 */
.L_x_94:
[----:B------:R-:W-:Y:S01]  /*5a60*/  ISETP.NE.U32.AND P4, PT, R82, RZ, PT ;  /* 0x000000ff5200720c */ /* 0x000fe20003f85070 */
[----:B------:R-:W-:Y:S01]  /*5a70*/  UISETP.NE.AND UP2, UPT, UR50, URZ, UPT ;  /* 0x000000ff3200728c */ /* 0x000fe2000bf45270 */
[----:B------:R-:W-:Y:S01]  /*5a80*/  ISETP.NE.U32.AND P2, PT, RZ, UR38, PT ;  /* 0x00000026ff007c0c */ /* 0x000fe2000bf45070 */
[----:B------:R-:W-:Y:S01]  /*5a90*/  UISETP.NE.U32.AND UP1, UPT, UR44, URZ, UPT ;  /* 0x000000ff2c00728c */ /* 0x000fe2000bf25070 */
[----:B------:R-:W-:Y:S01]  /*5aa0*/  ISETP.NE.AND.EX P4, PT, R83, RZ, PT, P4 ;  /* 0x000000ff5300720c */ /* 0x000fe20003f85340 */
[----:B------:R-:W-:Y:S01]  /*5ab0*/  UPLOP3.LUT UP0, UPT, UPT, UPT, UPT, 0x40, 0x4 ;  /* 0x000000000004789c */ /* 0x000fe20003f0e870 */
[----:B------:R-:W-:Y:S01]  /*5ac0*/  ISETP.NE.AND.EX P2, PT, RZ, UR39, PT, P2 ;  /* 0x00000027ff007c0c */ /* 0x000fe2000bf45320 */
[----:B------:R-:W-:Y:S01]  /*5ad0*/  UISETP.NE.AND.EX UP1, UPT, UR45, URZ, UPT, UP1 ;  /* 0x000000ff2d00728c */ /* 0x000fe2000bf25310 */
[----:B------:R-:W-:Y:S04]  /*5ae0*/  PLOP3.LUT P1, PT, PT, PT, UP2, 0x80, 0x8 ;  /* 0x000000000008781c */ /* 0x000fe80003f2f028 */
[----:B------:R-:W-:Y:S06]  /*5af0*/  @UP2 UPLOP3.LUT UP0, UPT, UPT, UPT, UP1, 0x80, 0x8 ;  /* 0x000000000008289c */ /* 0x000fec0003f0f010 */
[----:B------:R-:W-:Y:S01]  /*5b00*/  PLOP3.LUT P0, PT, PT, PT, UP0, 0x80, 0x8 ;  /* 0x000000000008781c */ /* 0x000fe20003f0f008 */
[----:B------:R-:W-:Y:S01]  /*5b10*/  @!UPT UIADD3 URZ, UPT, UPT, URZ, URZ, URZ ;  /* 0x000000fffffff290 */ /* 0x000fe2000fffe0ff */
[----:B------:R-:W-:Y:S11]  /*5b20*/  BRA.U !UP1, `(.L_x_97) ;  /* 0x0000000109387547 */ /* 0x000ff6000b800000 */
[----:B------:R-:W-:Y:S01]  /*5b30*/  UISETP.NE.U32.AND UP0, UPT, UR38, URZ, UPT ;  /* 0x000000ff2600728c */ /* 0x000fe2000bf05070 */
[----:B------:R-:W-:Y:S02]  /*5b40*/  HFMA2 R0, -RZ, RZ, 0, 5.9604644775390625e-08 ;  /* 0x00000001ff007431 */ /* 0x000fe400000001ff */
[----:B------:R-:W-:Y:S01]  /*5b50*/  IMAD.MOV.U32 R88, RZ, RZ, 0x1 ;  /* 0x00000001ff587424 */ /* 0x000fe200078e00ff */
[----:B------:R-:W-:Y:S06]  /*5b60*/  UISETP.NE.AND.EX UP0, UPT, UR39, URZ, UPT, UP0 ;  /* 0x000000ff2700728c */ /* 0x000fec000bf05300 */
[----:B------:R-:W-:Y:S05]  /*5b70*/  PLOP3.LUT P3, PT, PT, PT, UP0, 0x80, 0x8 ;  /* 0x000000000008781c */ /* 0x000fea0003f6f008 */
[----:B------:R-:W1:Y:S01]  /*5b80*/  @UP0 LDCU.64 UR6, c[0x0][0x888] ;  /* 0x00011100ff0607ac */ /* 0x000e620008000a00 */
[----:B------:R-:W-:Y:S07]  /*5b90*/  @UP0 UIMAD UR4, UR36, UR44, URZ ;  /* 0x0000002c240402a4 */ /* 0x000fee000f8e02ff */
[----:B------:R-:W-:Y:S01]  /*5ba0*/  @!P3 PRMT R88, R0, 0x7610, R88 ;  /* 0x000076100058b816 */ /* 0x000fe20000000058 */
[----:B-1----:R-:W-:Y:S03]  /*5bb0*/  @UP0 UIMAD.WIDE UR6, UR4, 0x4, UR6 ;  /* 0x00000004040608a5 */ /* 0x002fe6000f8e0206 */
[----:B------:R-:W1:Y:S03]  /*5bc0*/  @!UP0 LDCU UR4, c[0x0][0x880] ;  /* 0x00011000ff0487ac */ /* 0x000e660008000800 */
[----:B------:R-:W-:Y:S01]  /*5bd0*/  IMAD.U32 R2, RZ, RZ, UR6 ;  /* 0x00000006ff027e24 */ /* 0x000fe2000f8e00ff */
[----:B------:R-:W-:Y:S05]  /*5be0*/  MOV R3, UR7 ;  /* 0x0000000700037c02 */ /* 0x000fea0008000f00 */
[----:B-----5:R2:W5:Y:S02]  /*5bf0*/  @P3 LDG.E R49, desc[UR46][R2.64] ;  /* 0x0000002e02313981 */ /* 0x020564000c1e1900 */
[----:B-12---:R-:W-:Y:S02]  /*5c00*/  @!P3 IMAD.U32 R49, RZ, RZ, UR4 ;  /* 0x00000004ff31be24 */ /* 0x006fe4000f8e00ff */
.L_x_97:
[----:B------:R-:W-:Y:S05]  /*5c10*/  @!P4 BRA `(.L_x_98) ;  /* 0x000000000020c947 */ /* 0x000fea0003800000 */
[----:B------:R-:W-:Y:S04]  /*5c20*/  ISETP.NE.U32.AND P3, PT, R80, RZ, PT ;  /* 0x000000ff5000720c */ /* 0x000fe80003f65070 */
[----:B------:R-:W-:Y:S11]  /*5c30*/  ISETP.NE.AND.EX P3, PT, R81, RZ, PT, P3 ;  /* 0x000000ff5100720c */ /* 0x000ff60003f65330 */
[----:B------:R-:W-:Y:S02]  /*5c40*/  @!UPT UIADD3 URZ, UPT, UPT, URZ, URZ, URZ ;  /* 0x000000fffffff290 */ /* 0x000fe4000fffe0ff */
[----:B------:R-:W1:Y:S01]  /*5c50*/  @P3 LDC.64 R2, c[0x0][0x8a8] ;  /* 0x00022a00ff023b82 */ /* 0x000e620000000a00 */
[----:B------:R-:W-:Y:S04]  /*5c60*/  @P3 IMAD R0, R82, UR36, RZ ;  /* 0x0000002452003c24 */ /* 0x000fe8000f8e02ff */
[----:B-1----:R-:W-:Y:S05]  /*5c70*/  @P3 IMAD.WIDE R2, R0, 0x4, R2 ;  /* 0x0000000400023825 */ /* 0x002fea00078e0202 */
[----:B-----5:R1:W5:Y:S02]  /*5c80*/  @P3 LDG.E R47, desc[UR46][R2.64] ;  /* 0x0000002e022f3981 */ /* 0x020364000c1e1900 */
[----:B-1----:R-:W2:Y:S02]  /*5c90*/  @!P3 LDC R47, c[0x0][0x8a0] ;  /* 0x00022800ff2fbb82 */ /* 0x002ea40000000800 */
.L_x_98:
[----:B-----5:R-:W-:Y:S01]  /*5ca0*/  FSETP.NEU.AND P3, PT, R49, RZ, PT ;  /* 0x000000ff3100720b */ /* 0x020fe20003f6d000 */
[----:B------:R-:W-:Y:S01]  /*5cb0*/  BSSY B1, `(.L_x_99) ;  /* 0x0000039000017945 */ /* 0x000fe20003800000 */
[----:B------:R-:W-:Y:S01]  /*5cc0*/  SEL R3, RZ, 0xffffffff, P2 ;  /* 0xffffffffff037807 */ /* 0x000fe20001000000 */
[----:B------:R-:W-:Y:S01]  /*5cd0*/  IMAD.MOV.U32 R66, RZ, RZ, 0x1 ;  /* 0x00000001ff427424 */ /* 0x000fe200078e00ff */
[----:B------:R-:W-:Y:S01]  /*5ce0*/  @P1 LOP3.LUT P2, RZ, R88, 0xff, RZ, 0xc0, !PT ;  /* 0x000000ff58ff1812 */ /* 0x000fe2000784c0ff */
[----:B------:R-:W-:Y:S01]  /*5cf0*/  IMAD R48, R45, 0x80, R46 ;  /* 0x000000802d307824 */ /* 0x000fe200078e022e */
[----:B------:R-:W-:Y:S01]  /*5d00*/  @P1 SEL R0, RZ, 0xffffffff, P3 ;  /* 0xffffffffff001807 */ /* 0x000fe20001800000 */
[----:B------:R-:W-:Y:S01]  /*5d10*/  IMAD R106, R101, -0x10, R99 ;  /* 0xfffffff0656a7824 */ /* 0x000fe200078e0263 */
[----:B------:R-:W-:Y:S01]  /*5d20*/  LOP3.LUT R97, R97, 0x1, RZ, 0x3c, !PT ;  /* 0x0000000161617812 */ /* 0x000fe200078e3cff */
[----:B------:R-:W-:Y:S01]  /*5d30*/  IMAD.MOV.U32 R65, RZ, RZ, RZ ;  /* 0x000000ffff417224 */ /* 0x000fe200078e00ff */
[----:B------:R-:W-:Y:S02]  /*5d40*/  @P0 SEL R0, R3, R0, !P2 ;  /* 0x0000000003000207 */ /* 0x000fe40005000000 */
[----:B------:R-:W-:Y:S02]  /*5d50*/  CS2R R78, SRZ ;  /* 0x00000000004e7805 */ /* 0x000fe4000001ff00 */
[----:B------:R-:W-:Y:S02]  /*5d60*/  LEA R64, R45, UR48, 0x3 ;  /* 0x000000302d407c11 */ /* 0x000fe4000f8e18ff */
[----:B------:R-:W-:Y:S02]  /*5d70*/  CS2R R76, SRZ ;  /* 0x00000000004c7805 */ /* 0x000fe4000001ff00 */
[----:B------:R-:W-:Y:S02]  /*5d80*/  @P1 LOP3.LUT R0, R0, 0x1, RZ, 0xc0, !PT ;  /* 0x0000000100001812 */ /* 0x000fe400078ec0ff */
[----:B------:R-:W-:Y:S02]  /*5d90*/  CS2R R70, SRZ ;  /* 0x0000000000467805 */ /* 0x000fe4000001ff00 */
[----:B------:R-:W-:Y:S02]  /*5da0*/  PLOP3.LUT P2, PT, PT, PT, UP1, 0x80, 0x8 ;  /* 0x000000000008781c */ /* 0x000fe40003f4f018 */
[----:B------:R-:W-:Y:S02]  /*5db0*/  CS2R R68, SRZ ;  /* 0x0000000000447805 */ /* 0x000fe4000001ff00 */
[----:B------:R-:W-:Y:S02]  /*5dc0*/  ISETP.NE.U32.OR P5, PT, R0, 0x1, !P1 ;  /* 0x000000010000780c */ /* 0x000fe40004fa5470 */
[----:B------:R-:W-:Y:S02]  /*5dd0*/  CS2R R62, SRZ ;  /* 0x00000000003e7805 */ /* 0x000fe4000001ff00 */
[----:B------:R-:W-:Y:S02]  /*5de0*/  LOP3.LUT P4, R104, R88, 0xff, RZ, 0xc0, !PT ;  /* 0x000000ff58687812 */ /* 0x000fe4000788c0ff */
[----:B------:R-:W-:Y:S02]  /*5df0*/  CS2R R60, SRZ ;  /* 0x00000000003c7805 */ /* 0x000fe4000001ff00 */
[----:B------:R-:W-:Y:S02]  /*5e00*/  SEL R2, RZ, 0xffffffff, P3 ;  /* 0xffffffffff027807 */ /* 0x000fe40001800000 */
[----:B------:R-:W-:Y:S02]  /*5e10*/  CS2R R58, SRZ ;  /* 0x00000000003a7805 */ /* 0x000fe4000001ff00 */
[----:B------:R-:W-:Y:S02]  /*5e20*/  P2R R107, PR, RZ, 0x20 ;  /* 0x00000020ff6b7803 */ /* 0x000fe40000000000 */
[----:B------:R-:W-:Y:S02]  /*5e30*/  CS2R R56, SRZ ;  /* 0x0000000000387805 */ /* 0x000fe4000001ff00 */
[----:B------:R-:W-:Y:S02]  /*5e40*/  @P2 SEL R2, R3, R2, !P4 ;  /* 0x0000000203022207 */ /* 0x000fe40006000000 */
[----:B------:R-:W-:Y:S02]  /*5e50*/  @P5 SHF.L.U32 R0, R97, 0x1f, RZ ;  /* 0x0000001f61005819 */ /* 0x000fe400000006ff */
[----:B------:R-:W-:Y:S02]  /*5e60*/  LOP3.LUT R2, R2, 0x1, RZ, 0xc0, !PT ;  /* 0x0000000102027812 */ /* 0x000fe400078ec0ff */
[----:B------:R1:W3:Y:S02]  /*5e70*/  @P5 SYNCS.PHASECHK.TRANS64.TRYWAIT P1, [UR48+0x60], R0 ;  /* 0x00006000ff0055a7 */ /* 0x0002e40008021130 */
[----:B------:R-:W-:Y:S04]  /*5e80*/  ISETP.NE.U32.AND P2, PT, R2, 0x1, PT ;  /* 0x000000010200780c */ /* 0x000fe80003f45070 */
[----:B------:R-:W-:Y:S02]  /*5e90*/  P2R R67, PR, RZ, 0x4 ;  /* 0x00000004ff437803 */ /* 0x000fe40000000000 */
[----:B-1----:R-:W-:Y:S04]  /*5ea0*/  SHF.L.U32 R0, R96, 0x1f, RZ ;  /* 0x0000001f60007819 */ /* 0x002fe800000006ff */
[----:B------:R1:W4:Y:S01]  /*5eb0*/  SYNCS.PHASECHK.TRANS64.TRYWAIT P0, [R64+URZ+0xd0], R0 ;  /* 0x0000d000400075a7 */ /* 0x00032200080011ff */
[----:B---3--:R-:W-:Y:S01]  /*5ec0*/  @P5 SEL R66, RZ, 0x1, !P1 ;  /* 0x00000001ff425807 */ /* 0x008fe20004800000 */
[----:B-1----:R-:W-:Y:S06]  /*5ed0*/  @!P5 BRA `(.L_x_100) ;  /* 0x000000000058d947 */ /* 0x002fec0003800000 */
[----:B------:R-:W-:Y:S01]  /*5ee0*/  IMAD.MOV.U32 R79, RZ, RZ, RZ ;  /* 0x000000ffff4f7224 */ /* 0x000fe200078e00ff */
[----:B------:R-:W-:Y:S01]  /*5ef0*/  ISETP.NE.AND P1, PT, R66, RZ, PT ;  /* 0x000000ff4200720c */ /* 0x000fe20003f25270 */
[----:B------:R-:W-:Y:S01]  /*5f00*/  BSSY B0, `(.L_x_101) ;  /* 0x000000c000007945 */ /* 0x000fe20003800000 */
[----:B------:R-:W-:Y:S02]  /*5f10*/  CS2R R58, SRZ ;  /* 0x00000000003a7805 */ /* 0x000fe4000001ff00 */
[----:B------:R-:W-:Y:S02]  /*5f20*/  CS2R R56, SRZ ;  /* 0x0000000000387805 */ /* 0x000fe4000001ff00 */
[----:B------:R-:W-:Y:S02]  /*5f30*/  CS2R R62, SRZ ;  /* 0x00000000003e7805 */ /* 0x000fe4000001ff00 */
[----:B------:R-:W-:Y:S02]  /*5f40*/  CS2R R60, SRZ ;  /* 0x00000000003c7805 */ /* 0x000fe4000001ff00 */
[----:B------:R-:W-:Y:S02]  /*5f50*/  CS2R R70, SRZ ;  /* 0x0000000000467805 */ /* 0x000fe4000001ff00 */
[----:B------:R-:W-:Y:S02]  /*5f60*/  CS2R R68, SRZ ;  /* 0x0000000000447805 */ /* 0x000fe4000001ff00 */
[----:B------:R-:W-:Y:S01]  /*5f70*/  CS2R R76, SRZ ;  /* 0x00000000004c7805 */ /* 0x000fe2000001ff00 */
[----:B------:R-:W-:Y:S06]  /*5f80*/  @P1 BRA `(.L_x_102) ;  /* 0x00000000000c1947 */ /* 0x000fec0003800000 */
[----:B------:R-:W-:Y:S04]  /*5f90*/  SHF.L.U32 R3, R97, 0x1f, RZ ;  /* 0x0000001f61037819 */ /* 0x000fe800000006ff */
[----:B------:R-:W1:Y:S02]  /*5fa0*/  SYNCS.PHASECHK.TRANS64.TRYWAIT P1, [UR48+0x60], R3 ;  /* 0x00006003ff0075a7 */ /* 0x000e640008021130 */
[----:B-1----:R-:W-:Y:S05]  /*5fb0*/  @!P1 BRA `(.L_x_103) ;  /* 0x0000003c00949947 */ /* 0x002fea0003800000 */
.L_x_102:
[----:B------:R-:W-:Y:S05]  /*5fc0*/  BSYNC B0 ;  /* 0x0000000000007941 */ /* 0x000fea0003800000 */
.L_x_101:
[----:B------:R-:W-:Y:S01]  /*5fd0*/  ISETP.NE.AND P1, PT, R67, RZ, PT ;  /* 0x000000ff4300720c */ /* 0x000fe20003f25270 */
[----:B------:R-:W-:Y:S11]  /*5fe0*/  HFMA2 R65, -RZ, RZ, 0, 5.9604644775390625e-08 ;  /* 0x00000001ff417431 */ /* 0x000ff600000001ff */
[----:B------:R-:W-:Y:S01]  /*5ff0*/  @!UPT UIADD3 URZ, UPT, UPT, URZ, URZ, URZ ;  /* 0x000000fffffff290 */ /* 0x000fe2000fffe0ff */
[----:B------:R3:W1:Y:S04]  /*6000*/  @P1 LDS.128 R56, [R100] ;  /* 0x0000000064381984 */ /* 0x0006680000000c00 */
[----:B------:R3:W1:Y:S04]  /*6010*/  @P1 LDS.128 R60, [R99+0x10] ;  /* 0x00001000633c1984 */ /* 0x0006680000000c00 */
[----:B------:R3:W1:Y:S04]  /*6020*/  @P1 LDS.128 R68, [R98+0x20] ;  /* 0x0000200062441984 */ /* 0x0006680000000c00 */
[----:B------:R3:W1:Y:S02]  /*6030*/  @P1 LDS.128 R76, [R106+0x30] ;  /* 0x000030006a4c1984 */ /* 0x0006640000000c00 */
.L_x_100:
[----:B------:R-:W-:Y:S05]  /*6040*/  BSYNC B1 ;  /* 0x0000000000017941 */ /* 0x000fea0003800000 */
.L_x_99:
[----:B-1----:R-:W-:Y:S04]  /*6050*/  SHF.R.U32.HI R2, RZ, 0x15, R48 ;  /* 0x00000015ff027819 */ /* 0x002fe80000011630 */
[----:B------:R-:W-:Y:S01]  /*6060*/  LOP3.LUT P1, RZ, R2, 0x3, R92, 0x48, !PT ;  /* 0x0000000302ff7812 */ /* 0x000fe2000782485c */
[----:B------:R-:W-:Y:S01]  /*6070*/  @!UPT UIADD3 URZ, UPT, UPT, URZ, URZ, URZ ;  /* 0x000000fffffff290 */ /* 0x000fe2000fffe0ff */
[----:B----4-:R-:W-:Y:S11]  /*6080*/  @P0 BRA `(.L_x_104) ;  /* 0x0000000000080947 */ /* 0x010ff60003800000 */
[----:B------:R-:W1:Y:S02]  /*6090*/  SYNCS.PHASECHK.TRANS64.TRYWAIT P0, [R64+URZ+0xd0], R0 ;  /* 0x0000d000400075a7 */ /* 0x000e6400080011ff */
[----:B-1----:R-:W-:Y:S05]  /*60a0*/  @!P0 BRA `(.L_x_105) ;  /* 0x0000003c00708947 */ /* 0x002fea0003800000 */
.L_x_104:
[----:B------:R-:W-:Y:S05]  /*60b0*/  @!P1 BRA `(.L_x_106) ;  /* 0x0000000000409947 */ /* 0x000fea0003800000 */
[----:B------:R-:W4:Y:S01]  /*60c0*/  LDCU.64 UR8, c[0x4][0x70] ;  /* 0x01000e00ff0877ac */ /* 0x000f220008000a00 */
[----:B------:R-:W-:Y:S01]  /*60d0*/  MOV R3, 0x0 ;  /* 0x0000000000037802 */ /* 0x000fe20000000f00 */
[----:B------:R-:W-:Y:S02]  /*60e0*/  HFMA2 R12, -RZ, RZ, 0, 5.9604644775390625e-08 ;  /* 0x00000001ff0c7431 */ /* 0x000fe400000001ff */
[----:B------:R-:W-:Y:S02]  /*60f0*/  IMAD.MOV.U32 R8, RZ, RZ, 0x192 ;  /* 0x00000192ff087424 */ /* 0x000fe400078e00ff */
[----:B------:R-:W-:Y:S01]  /*6100*/  IMAD.MOV.U32 R13, RZ, RZ, RZ ;  /* 0x000000ffff0d7224 */ /* 0x000fe200078e00ff */
[----:B------:R-:W5:Y:S01]  /*6110*/  LDCU.64 UR6, c[0x4][0x78] ;  /* 0x01000f00ff0677ac */ /* 0x000f620008000a00 */
[----:B------:R-:W1:Y:S01]  /*6120*/  LDC.64 R2, c[0x4][R3] ;  /* 0x0100000003027b82 */ /* 0x000e620000000a00 */
[----:B------:R-:W2:Y:S01]  /*6130*/  LDCU.64 UR4, c[0x4][0x10] ;  /* 0x01000200ff0477ac */ /* 0x000ea20008000a00 */
[----:B----4-:R-:W-:Y:S01]  /*6140*/  MOV R5, UR9 ;  /* 0x0000000900057c02 */ /* 0x010fe20008000f00 */
[----:B------:R-:W-:Y:S01]  /*6150*/  IMAD.U32 R4, RZ, RZ, UR8 ;  /* 0x00000008ff047e24 */ /* 0x000fe2000f8e00ff */
[----:B-----5:R-:W-:Y:S01]  /*6160*/  MOV R7, UR7 ;  /* 0x0000000700077c02 */ /* 0x020fe20008000f00 */
[----:B------:R-:W-:Y:S01]  /*6170*/  IMAD.U32 R6, RZ, RZ, UR6 ;  /* 0x00000006ff067e24 */ /* 0x000fe2000f8e00ff */
[----:B--2---:R-:W-:Y:S01]  /*6180*/  MOV R11, UR5 ;  /* 0x00000005000b7c02 */ /* 0x004fe20008000f00 */
[----:B------:R-:W-:Y:S02]  /*6190*/  IMAD.U32 R10, RZ, RZ, UR4 ;  /* 0x00000004ff0a7e24 */ /* 0x000fe4000f8e00ff */
[----:B------:R-:W-:Y:S07]  /*61a0*/  LEPC R20, `(.L_x_106) ;  /* 0x000000001014794e */ /* 0x000fee0000000000 */
[----:B-1-3--:R-:W-:Y:S05]  /*61b0*/  CALL.ABS.NOINC R2 ;  /* 0x0000000002007343 */ /* 0x00afea0003c00000 */
.L_x_106:
[----:B------:R-:W-:Y:S05]  /*61c0*/  WARPSYNC.ALL ;  /* 0x0000000000007948 */ /* 0x000fea0003800000 */
[----:B------:R-:W-:Y:S01]  /*61d0*/  R2UR UR4, R48 ;  /* 0x00000000300472ca */ /* 0x000fe200000e0000 */
[--C-:B------:R-:W-:Y:S01]  /*61e0*/  HADD2.F32 R50, -RZ, R56.reuse.H0_H0 ;  /* 0x20000038ff327230 */ /* 0x100fe20000004100 */
[----:B------:R-:W-:Y:S01]  /*61f0*/  ISETP.NE.AND P0, PT, R102, RZ, PT ;  /* 0x000000ff6600720c */ /* 0x000fe20003f05270 */
[----:B------:R-:W-:Y:S01]  /*6200*/  HADD2.F32 R51, -RZ, R56.H1_H1 ;  /* 0x30000038ff337230 */ /* 0x000fe20000004100 */
[----:B------:R-:W-:Y:S01]  /*6210*/  BSSY.RECONVERGENT B0, `(.L_x_107) ;  /* 0x0000086000007945 */ /* 0x000fe20003800200 */
[--C-:B------:R-:W-:Y:S08]  /*6220*/  HADD2.F32 R52, -RZ, R57.reuse.H0_H0 ;  /* 0x20000039ff347230 */ /* 0x100ff00000004100 */
[----:B------:R-:W1:Y:S02]  /*6230*/  LDTM.x32 R4, tmem[UR4] ;  /* 0x00000004000479ee */ /* 0x000e6400082c0000 */
[C---:B-12---:R-:W-:Y:S01]  /*6240*/  FMUL R0, R47.reuse, R4 ;  /* 0x000000042f007220 */ /* 0x046fe20000400000 */
[C---:B------:R-:W-:Y:S01]  /*6250*/  FMUL R2, R47.reuse, R5 ;  /* 0x000000052f027220 */ /* 0x040fe20000400000 */
[C---:B------:R-:W-:Y:S01]  /*6260*/  FMUL R4, R47.reuse, R8 ;  /* 0x000000082f047220 */ /* 0x040fe20000400000 */
[----:B------:R-:W-:Y:S01]  /*6270*/  FMUL R3, R47, R6 ;  /* 0x000000062f037220 */ /* 0x000fe20000400000 */
[C---:B------:R-:W-:Y:S01]  /*6280*/  FFMA R0, R49.reuse, R50, R0 ;  /* 0x0000003231007223 */ /* 0x040fe20000000000 */
[----:B------:R-:W-:Y:S01]  /*6290*/  FFMA R2, R49, R51, R2 ;  /* 0x0000003331027223 */ /* 0x000fe20000000002 */
[C---:B------:R-:W-:Y:S01]  /*62a0*/  FMUL R5, R47.reuse, R9 ;  /* 0x000000092f057220 */ /* 0x040fe20000400000 */
        /* <DEDUP_REMOVED lines=16> */
[----:B------:R-:W-:Y:S02]  /*63b0*/  HADD2.F32 R32, -RZ, R57.H1_H1 ;  /* 0x30000039ff207230 */ /* 0x000fe40000004100 */
[C---:B------:R-:W-:Y:S01]  /*63c0*/  FMUL R26, R47.reuse, R30 ;  /* 0x0000001e2f1a7220 */ /* 0x040fe20000400000 */
[----:B------:R-:W-:Y:S01]  /*63d0*/  FMUL R29, R47, R33 ;  /* 0x000000212f1d7220 */ /* 0x000fe20000400000 */
[--C-:B------:R-:W-:Y:S02]  /*63e0*/  HADD2.F32 R33, -RZ, R58.reuse.H0_H0 ;  /* 0x2000003aff217230 */ /* 0x100fe40000004100 */
[----:B------:R-:W-:Y:S01]  /*63f0*/  FFMA R3, R49, R52, R3 ;  /* 0x0000003431037223 */ /* 0x000fe20000000003 */
[C---:B------:R-:W-:Y:S01]  /*6400*/  FMUL R7, R47.reuse, R7 ;  /* 0x000000072f077220 */ /* 0x040fe20000400000 */
[----:B------:R-:W-:Y:S01]  /*6410*/  FMUL R30, R47, R34 ;  /* 0x000000222f1e7220 */ /* 0x000fe20000400000 */
[----:B------:R-:W-:Y:S01]  /*6420*/  HADD2.F32 R34, -RZ, R58.H1_H1 ;  /* 0x3000003aff227230 */ /* 0x000fe20000004100 */
[----:B------:R-:W-:Y:S01]  /*6430*/  F2FP.F16.F32.PACK_AB R52, R2, R0 ;  /* 0x000000000234723e */ /* 0x000fe200000000ff */
[--C-:B------:R-:W-:Y:S02]  /*6440*/  HADD2.F32 R0, -RZ, R59.reuse.H0_H0 ;  /* 0x2000003bff007230 */ /* 0x100fe40000004100 */
[C---:B------:R-:W-:Y:S01]  /*6450*/  FFMA R7, R49.reuse, R32, R7 ;  /* 0x0000002031077223 */ /* 0x040fe20000000007 */
[----:B------:R-:W-:Y:S02]  /*6460*/  HADD2.F32 R2, -RZ, R59.H1_H1 ;  /* 0x3000003bff027230 */ /* 0x000fe40000004100 */
[C---:B------:R-:W-:Y:S01]  /*6470*/  FFMA R4, R49.reuse, R33, R4 ;  /* 0x0000002131047223 */ /* 0x040fe20000000004 */
[C---:B------:R-:W-:Y:S01]  /*6480*/  FFMA R5, R49.reuse, R34, R5 ;  /* 0x0000002231057223 */ /* 0x040fe20000000005 */
[----:B------:R-:W-:Y:S01]  /*6490*/  FFMA R6, R49, R0, R6 ;  /* 0x0000000031067223 */ /* 0x000fe20000000006 */
[--C-:B------:R-:W-:Y:S02]  /*64a0*/  HADD2.F32 R0, -RZ, R60.reuse.H0_H0 ;  /* 0x2000003cff007230 */ /* 0x100fe40000004100 */
[----:B------:R-:W-:Y:S01]  /*64b0*/  FMUL R11, R47, R11 ;  /* 0x0000000b2f0b7220 */ /* 0x000fe20000400000 */
[----:B------:R-:W-:Y:S01]  /*64c0*/  F2FP.F16.F32.PACK_AB R53, R7, R3 ;  /* 0x000000030735723e */ /* 0x000fe200000000ff */
[--C-:B------:R-:W-:Y:S02]  /*64d0*/  HADD2.F32 R3, -RZ, R61.reuse.H0_H0 ;  /* 0x2000003dff037230 */ /* 0x100fe40000004100 */
[----:B------:R-:W-:Y:S01]  /*64e0*/  FMUL R15, R47, R15 ;  /* 0x0000000f2f0f7220 */ /* 0x000fe20000400000 */
[C---:B------:R-:W-:Y:S01]  /*64f0*/  FFMA R11, R49.reuse, R2, R11 ;  /* 0x00000002310b7223 */ /* 0x040fe2000000000b */
[----:B------:R-:W-:Y:S02]  /*6500*/  HADD2.F32 R2, -RZ, R60.H1_H1 ;  /* 0x3000003cff027230 */ /* 0x000fe40000004100 */
[----:B------:R-:W-:Y:S01]  /*6510*/  FFMA R8, R49, R0, R8 ;  /* 0x0000000031087223 */ /* 0x000fe20000000008 */
[----:B------:R-:W-:Y:S02]  /*6520*/  HADD2.F32 R0, -RZ, R61.H1_H1 ;  /* 0x3000003dff007230 */ /* 0x000fe40000004100 */
[C---:B------:R-:W-:Y:S01]  /*6530*/  FMUL R19, R47.reuse, R19 ;  /* 0x000000132f137220 */ /* 0x040fe20000400000 */
[----:B------:R-:W-:Y:S01]  /*6540*/  FMUL R23, R47, R23 ;  /* 0x000000172f177220 */ /* 0x000fe20000400000 */
[C---:B------:R-:W-:Y:S01]  /*6550*/  FFMA R9, R49.reuse, R2, R9 ;  /* 0x0000000231097223 */ /* 0x040fe20000000009 */
[C---:B------:R-:W-:Y:S01]  /*6560*/  FFMA R10, R49.reuse, R3, R10 ;  /* 0x00000003310a7223 */ /* 0x040fe2000000000a */
[----:B------:R-:W-:Y:S01]  /*6570*/  FFMA R15, R49, R0, R15 ;  /* 0x00000000310f7223 */ /* 0x000fe2000000000f */
[--C-:B------:R-:W-:Y:S02]  /*6580*/  HADD2.F32 R2, -RZ, R62.reuse.H0_H0 ;  /* 0x2000003eff027230 */ /* 0x100fe40000004100 */
[----:B------:R-:W-:Y:S01]  /*6590*/  FMUL R27, R47, R27 ;  /* 0x0000001b2f1b7220 */ /* 0x000fe20000400000 */
[----:B------:R-:W-:Y:S01]  /*65a0*/  HADD2.F32 R0, -RZ, R62.H1_H1 ;  /* 0x3000003eff007230 */ /* 0x000fe20000004100 */
[----:B------:R-:W-:Y:S01]  /*65b0*/  F2FP.F16.F32.PACK_AB R54, R5, R4 ;  /* 0x000000040536723e */ /* 0x000fe200000000ff */
[--C-:B------:R-:W-:Y:S02]  /*65c0*/  HADD2.F32 R3, -RZ, R63.reuse.H0_H0 ;  /* 0x2000003fff037230 */ /* 0x100fe40000004100 */
[C---:B------:R-:W-:Y:S01]  /*65d0*/  FFMA R12, R49.reuse, R2, R12 ;  /* 0x00000002310c7223 */ /* 0x040fe2000000000c */
[--C-:B------:R-:W-:Y:S02]  /*65e0*/  HADD2.F32 R2, -RZ, R68.reuse.H0_H0 ;  /* 0x20000044ff027230 */ /* 0x100fe40000004100 */
[C---:B------:R-:W-:Y:S01]  /*65f0*/  FFMA R13, R49.reuse, R0, R13 ;  /* 0x00000000310d7223 */ /* 0x040fe2000000000d */
[----:B------:R-:W-:Y:S02]  /*6600*/  HADD2.F32 R0, -RZ, R63.H1_H1 ;  /* 0x3000003fff007230 */ /* 0x000fe40000004100 */
[----:B------:R-:W-:Y:S01]  /*6610*/  FFMA R14, R49, R3, R14 ;  /* 0x00000003310e7223 */ /* 0x000fe2000000000e */
[----:B------:R-:W-:Y:S01]  /*6620*/  HADD2.F32 R3, -RZ, R68.H1_H1 ;  /* 0x30000044ff037230 */ /* 0x000fe20000004100 */
[----:B------:R-:W-:Y:S01]  /*6630*/  F2FP.F16.F32.PACK_AB R55, R11, R6 ;  /* 0x000000060b37723e */ /* 0x000fe200000000ff */
[----:B------:R-:W-:Y:S01]  /*6640*/  FMUL R31, R47, R31 ;  /* 0x0000001f2f1f7220 */ /* 0x000fe20000400000 */
[C---:B------:R-:W-:Y:S01]  /*6650*/  FFMA R19, R49.reuse, R0, R19 ;  /* 0x0000000031137223 */ /* 0x040fe20000000013 */
[--C-:B------:R-:W-:Y:S02]  /*6660*/  HADD2.F32 R0, -RZ, R69.reuse.H0_H0 ;  /* 0x20000045ff007230 */ /* 0x100fe40000004100 */
[C---:B------:R-:W-:Y:S01]  /*6670*/  FFMA R16, R49.reuse, R2, R16 ;  /* 0x0000000231107223 */ /* 0x040fe20000000010 */
[----:B------:R1:W-:Y:S01]  /*6680*/  STS.128 [R100], R52 ;  /* 0x0000003464007388 */ /* 0x0003e20000000c00 */
[C---:B------:R-:W-:Y:S01]  /*6690*/  FFMA R17, R49.reuse, R3, R17 ;  /* 0x0000000331117223 */ /* 0x040fe20000000011 */
[----:B------:R-:W-:Y:S02]  /*66a0*/  HADD2.F32 R2, -RZ, R69.H1_H1 ;  /* 0x30000045ff027230 */ /* 0x000fe40000004100 */
[----:B------:R-:W-:Y:S01]  /*66b0*/  FFMA R18, R49, R0, R18 ;  /* 0x0000000031127223 */ /* 0x000fe20000000012 */
[--C-:B------:R-:W-:Y:S01]  /*66c0*/  HADD2.F32 R0, -RZ, R70.reuse.H0_H0 ;  /* 0x20000046ff007230 */ /* 0x100fe20000004100 */
[----:B------:R-:W-:Y:S01]  /*66d0*/  F2FP.F16.F32.PACK_AB R8, R9, R8 ;  /* 0x000000080908723e */ /* 0x000fe200000000ff */
[--C-:B------:R-:W-:Y:S02]  /*66e0*/  HADD2.F32 R3, -RZ, R71.reuse.H0_H0 ;  /* 0x20000047ff037230 */ /* 0x100fe40000004100 */
[C---:B------:R-:W-:Y:S01]  /*66f0*/  FFMA R23, R49.reuse, R2, R23 ;  /* 0x0000000231177223 */ /* 0x040fe20000000017 */
[----:B------:R-:W-:Y:S02]  /*6700*/  HADD2.F32 R2, -RZ, R70.H1_H1 ;  /* 0x30000046ff027230 */ /* 0x000fe40000004100 */
[----:B------:R-:W-:Y:S01]  /*6710*/  FFMA R20, R49, R0, R20 ;  /* 0x0000000031147223 */ /* 0x000fe20000000014 */
[----:B------:R-:W-:Y:S01]  /*6720*/  HADD2.F32 R0, -RZ, R71.H1_H1 ;  /* 0x30000047ff007230 */ /* 0x000fe20000004100 */
[----:B------:R-:W-:Y:S01]  /*6730*/  F2FP.F16.F32.PACK_AB R9, R15, R10 ;  /* 0x0000000a0f09723e */ /* 0x000fe200000000ff */
[----:B------:R-:W-:Y:S02]  /*6740*/  HADD2.F32 R4, -RZ, R79.H0_H0 ;  /* 0x2000004fff047230 */ /* 0x000fe40000004100 */
[C---:B------:R-:W-:Y:S01]  /*6750*/  FFMA R21, R49.reuse, R2, R21 ;  /* 0x0000000231157223 */ /* 0x040fe20000000015 */
[C---:B------:R-:W-:Y:S01]  /*6760*/  FFMA R22, R49.reuse, R3, R22 ;  /* 0x0000000331167223 */ /* 0x040fe20000000016 */
[----:B------:R-:W-:Y:S01]  /*6770*/  FFMA R27, R49, R0, R27 ;  /* 0x00000000311b7223 */ /* 0x000fe2000000001b */
[--C-:B------:R-:W-:Y:S01]  /*6780*/  HADD2.F32 R2, -RZ, R76.reuse.H0_H0 ;  /* 0x2000004cff027230 */ /* 0x100fe20000004100 */
[----:B------:R-:W-:Y:S01]  /*6790*/  F2FP.F16.F32.PACK_AB R10, R13, R12 ;  /* 0x0000000c0d0a723e */ /* 0x000fe200000000ff */
[----:B------:R-:W-:Y:S01]  /*67a0*/  HADD2.F32 R0, -RZ, R76.H1_H1 ;  /* 0x3000004cff007230 */ /* 0x000fe20000004100 */
[----:B------:R-:W-:Y:S01]  /*67b0*/  F2FP.F16.F32.PACK_AB R11, R19, R14 ;  /* 0x0000000e130b723e */ /* 0x000fe200000000ff */
[--C-:B------:R-:W-:Y:S02]  /*67c0*/  HADD2.F32 R3, -RZ, R77.reuse.H0_H0 ;  /* 0x2000004dff037230 */ /* 0x100fe40000004100 */
[C---:B------:R-:W-:Y:S01]  /*67d0*/  FFMA R24, R49.reuse, R2, R24 ;  /* 0x0000000231187223 */ /* 0x040fe20000000018 */
[--C-:B------:R-:W-:Y:S02]  /*67e0*/  HADD2.F32 R2, -RZ, R78.reuse.H0_H0 ;  /* 0x2000004eff027230 */ /* 0x100fe40000004100 */
[C---:B------:R-:W-:Y:S01]  /*67f0*/  FFMA R25, R49.reuse, R0, R25 ;  /* 0x0000000031197223 */ /* 0x040fe20000000019 */
[----:B------:R1:W-:Y:S01]  /*6800*/  STS.128 [R99+0x10], R8 ;  /* 0x0000100863007388 */ /* 0x0003e20000000c00 */
[----:B------:R-:W-:Y:S02]  /*6810*/  HADD2.F32 R0, -RZ, R77.H1_H1 ;  /* 0x3000004dff007230 */ /* 0x000fe40000004100 */
[----:B------:R-:W-:Y:S01]  /*6820*/  FFMA R26, R49, R3, R26 ;  /* 0x00000003311a7223 */ /* 0x000fe2000000001a */
[----:B------:R-:W-:Y:S01]  /*6830*/  HADD2.F32 R3, -RZ, R78.H1_H1 ;  /* 0x3000004eff037230 */ /* 0x000fe20000004100 */
[----:B------:R-:W-:Y:S01]  /*6840*/  F2FP.F16.F32.PACK_AB R16, R17, R16 ;  /* 0x000000101110723e */ /* 0x000fe200000000ff */
[----:B------:R-:W-:Y:S01]  /*6850*/  HADD2.F32 R5, -RZ, R79.H1_H1 ;  /* 0x3000004fff057230 */ /* 0x000fe20000004100 */
[----:B------:R-:W-:Y:S01]  /*6860*/  F2FP.F16.F32.PACK_AB R17, R23, R18 ;  /* 0x000000121711723e */ /* 0x000fe200000000ff */
[----:B------:R-:W-:Y:S01]  /*6870*/  FFMA R31, R49, R0, R31 ;  /* 0x00000000311f7223 */ /* 0x000fe2000000001f */
[----:B------:R-:W-:Y:S01]  /*6880*/  FMUL R35, R47, R35 ;  /* 0x000000232f237220 */ /* 0x000fe20000400000 */
[----:B------:R-:W-:Y:S01]  /*6890*/  F2FP.F16.F32.PACK_AB R18, R21, R20 ;  /* 0x000000141512723e */ /* 0x000fe200000000ff */
[----:B------:R-:W-:Y:S01]  /*68a0*/  FFMA R28, R49, R2, R28 ;  /* 0x00000002311c7223 */ /* 0x000fe2000000001c */
[----:B------:R-:W-:Y:S01]  /*68b0*/  F2FP.F16.F32.PACK_AB R19, R27, R22 ;  /* 0x000000161b13723e */ /* 0x000fe200000000ff */
[C---:B------:R-:W-:Y:S01]  /*68c0*/  FFMA R29, R49.reuse, R3, R29 ;  /* 0x00000003311d7223 */ /* 0x040fe2000000001d */
[C---:B------:R-:W-:Y:S01]  /*68d0*/  FFMA R30, R49.reuse, R4, R30 ;  /* 0x00000004311e7223 */ /* 0x040fe2000000001e */
[----:B------:R-:W-:Y:S01]  /*68e0*/  FFMA R35, R49, R5, R35 ;  /* 0x0000000531237223 */ /* 0x000fe20000000023 */
[----:B------:R-:W-:Y:S01]  /*68f0*/  F2FP.F16.F32.PACK_AB R24, R25, R24 ;  /* 0x000000181918723e */ /* 0x000fe200000000ff */
[----:B------:R1:W-:Y:S01]  /*6900*/  STS.128 [R98+0x20], R16 ;  /* 0x0000201062007388 */ /* 0x0003e20000000c00 */
[----:B------:R-:W-:Y:S02]  /*6910*/  F2FP.F16.F32.PACK_AB R25, R31, R26 ;  /* 0x0000001a1f19723e */ /* 0x000fe400000000ff */
[----:B------:R-:W-:Y:S02]  /*6920*/  F2FP.F16.F32.PACK_AB R26, R29, R28 ;  /* 0x0000001c1d1a723e */ /* 0x000fe400000000ff */
[----:B------:R-:W-:Y:S05]  /*6930*/  F2FP.F16.F32.PACK_AB R27, R35, R30 ;  /* 0x0000001e231b723e */ /* 0x000fea00000000ff */
[----:B------:R1:W-:Y:S01]  /*6940*/  STS.128 [R106+0x30], R24 ;  /* 0x000030186a007388 */ /* 0x0003e20000000c00 */
[----:B------:R-:W-:Y:S01]  /*6950*/  @!PT LDS RZ, [RZ] ;  /* 0x00000000fffff984 */ /* 0x000fe20000000800 */
[----:B------:R-:W-:Y:S01]  /*6960*/  @!PT LDS RZ, [RZ] ;  /* 0x00000000fffff984 */ /* 0x000fe20000000800 */
[----:B------:R-:W-:Y:S01]  /*6970*/  @!PT LDS RZ, [RZ] ;  /* 0x00000000fffff984 */ /* 0x000fe20000000800 */
[----:B------:R-:W-:Y:S01]  /*6980*/  @!PT LDS RZ, [RZ] ;  /* 0x00000000fffff984 */ /* 0x000fe20000000800 */
[----:B------:R2:W-:Y:S07]  /*6990*/  MEMBAR.ALL.CTA ;  /* 0x0000000000007992 */ /* 0x0005ee0000008000 */
[----:B--2---:R-:W2:Y:S02]  /*69a0*/  FENCE.VIEW.ASYNC.S ;  /* 0x00000000000073c6 */ /* 0x004ea40000000000 */
[----:B--2---:R-:W-:Y:S06]  /*69b0*/  BAR.SYNC.DEFER_BLOCKING 0x1, 0x80 ;  /* 0x0042000000007b1d */ /* 0x004fec0000010000 */
[----:B------:R-:W-:Y:S05]  /*69c0*/  @P0 BRA `(.L_x_108) ;  /* 0x0000000000280947 */ /* 0x000fea0003800000 */
[----:B------:R-:W-:Y:S02]  /*69d0*/  UIADD3 UR4, UPT, UPT, UR48, 0x200, URZ ;  /* 0x0000020030047890 */ /* 0x000fe4000fffe0ff */
[----:B------:R-:W-:Y:S01]  /*69e0*/  UIADD3 UR6, UP0, UPT, UR52, 0x680, URZ ;  /* 0x0000068034067890 */ /* 0x000fe2000ff1e0ff */
[----:B------:R-:W-:Y:S03]  /*69f0*/  UMOV UR43, UR36 ;  /* 0x00000024002b7c82 */ /* 0x000fe60008000000 */
[----:B------:R-:W-:Y:S01]  /*6a00*/  MOV R93, UR4 ;  /* 0x00000004005d7c02 */ /* 0x000fe20008000f00 */
[----:B------:R-:W-:Y:S03]  /*6a10*/  UIADD3.X UR7, UPT, UPT, URZ, UR53, URZ, UP0, !UPT ;  /* 0x00000035ff077290 */ /* 0x000fe600087fe4ff */
[----:B------:R-:W-:Y:S11]  /*6a20*/  R2UR UR40, R93 ;  /* 0x000000005d2872ca */ /* 0x000ff600000e0000 */
[----:B------:R-:W-:Y:S02]  /*6a30*/  @!UPT UIADD3 URZ, UPT, UPT, URZ, URZ, URZ ;  /* 0x000000fffffff290 */ /* 0x000fe4000fffe0ff */
[----:B------:R2:W-:Y:S01]  /*6a40*/  UTMASTG.3D [UR40], [UR6] ;  /* 0x00000028060073b5 */ /* 0x0005e20008010000 */
[----:B------:R0:W-:Y:S01]  /*6a50*/  UTMACMDFLUSH ;  /* 0x00000000000079b7 */ /* 0x0001e20000000000 */
[----:B--2---:R-:W-:Y:S04]  /*6a60*/  DEPBAR.LE SB0, 0x1 ;  /* 0x000080400000791a */ /* 0x004fe80000000000 */
.L_x_108:
[----:B------:R-:W-:Y:S05]  /*6a70*/  BSYNC.RECONVERGENT B0 ;  /* 0x0000000000007941 */ /* 0x000fea0003800200 */
.L_x_107:
[----:B------:R-:W-:Y:S01]  /*6a80*/  BAR.SYNC.DEFER_BLOCKING 0x1, 0x80 ;  /* 0x0042000000007b1d */ /* 0x000fe20000010000 */
[----:B------:R-:W-:Y:S01]  /*6a90*/  ISETP.NE.AND P1, PT, R107, RZ, PT ;  /* 0x000000ff6b00720c */ /* 0x000fe20003f25270 */
[----:B------:R-:W-:Y:S01]  /*6aa0*/  UISETP.NE.AND UP0, UPT, UR49, URZ, UPT ;  /* 0x000000ff3100728c */ /* 0x000fe2000bf05270 */
[----:B------:R-:W-:Y:S11]  /*6ab0*/  LEA R2, R65, UR48, 0x3 ;  /* 0x0000003041027c11 */ /* 0x000ff6000f8e18ff */
[----:B------:R-:W-:Y:S01]  /*6ac0*/  @P1 SHF.L.U32 R3, R97, 0x1f, RZ ;  /* 0x0000001f61031819 */ /* 0x000fe200000006ff */
[----:B------:R-:W-:Y:S06]  /*6ad0*/  BRA.U !UP0, `(.L_x_109) ;  /* 0x0000000108247547 */ /* 0x000fec000b800000 */
[----:B------:R-:W-:Y:S01]  /*6ae0*/  IMAD.U32 R4, RZ, RZ, UR51 ;  /* 0x00000033ff047e24 */ /* 0x000fe2000f8e00ff */
[----:B------:R-:W-:Y:S01]  /*6af0*/  MOV R0, UR37 ;  /* 0x0000002500007c02 */ /* 0x000fe20008000f00 */
[----:B------:R-:W-:Y:S03]  /*6b00*/  UIADD3 UR51, UPT, UPT, UR51, 0x1, URZ ;  /* 0x0000000133337890 */ /* 0x000fe6000fffe0ff */
[----:B------:R-:W-:Y:S01]  /*6b10*/  @P1 LEA R4, R4, UR48, 0x3 ;  /* 0x0000003004041c11 */ /* 0x000fe2000f8e18ff */
[----:B------:R-:W-:Y:S04]  /*6b20*/  UISETP.NE.AND UP0, UPT, UR51, 0x4, UPT ;  /* 0x000000043300788c */ /* 0x000fe8000bf05270 */
[----:B------:R-:W-:Y:S01]  /*6b30*/  @P1 VIADD R4, R4, 0x80 ;  /* 0x0000008004041836 */ /* 0x000fe20000000000 */
[----:B------:R-:W-:Y:S04]  /*6b40*/  USEL UR51, UR51, URZ, UP0 ;  /* 0x000000ff33337287 */ /* 0x000fe80008000000 */
[----:B------:R-:W-:Y:S04]  /*6b50*/  @P1 PRMT R0, R0, 0x654, R4 ;  /* 0x0000065400001816 */ /* 0x000fe80000000004 */
[----:B------:R2:W-:Y:S04]  /*6b60*/  @P1 SYNCS.ARRIVE.TRANS64.RED.A1T0 RZ, [R0+URZ], RZ ;  /* 0x000000ff00ff19a7 */ /* 0x0005e800081004ff */
.L_x_109:
[----:B------:R-:W4:Y:S01]  /*6b70*/  @P1 SYNCS.PHASECHK.TRANS64.TRYWAIT P0, [R2+URZ+0x60], R3 ;  /* 0x00006003020015a7 */ /* 0x000f2200080011ff */
[----:B------:R-:W-:Y:S01]  /*6b80*/  BSSY B1, `(.L_x_110) ;  /* 0x0000016000017945 */ /* 0x000fe20003800000 */
[----:B----4-:R-:W-:Y:S03]  /*6b90*/  @P1 SEL R66, RZ, 0x1, !P0 ;  /* 0x00000001ff421807 */ /* 0x010fe60004000000 */
[----:B------:R-:W-:Y:S05]  /*6ba0*/  @!P1 BRA `(.L_x_111) ;  /* 0x00000000004c9947 */ /* 0x000fea0003800000 */
[----:B------:R-:W-:Y:S01]  /*6bb0*/  ISETP.NE.AND P0, PT, R66, RZ, PT ;  /* 0x000000ff4200720c */ /* 0x000fe20003f05270 */
[----:B------:R-:W-:Y:S01]  /*6bc0*/  BSSY B0, `(.L_x_112) ;  /* 0x000000b000007945 */ /* 0x000fe20003800000 */
[----:B------:R-:W-:Y:S11]  /*6bd0*/  ISETP.NE.AND P1, PT, R67, RZ, PT ;  /* 0x000000ff4300720c */ /* 0x000ff60003f25270 */
[----:B------:R-:W-:Y:S02]  /*6be0*/  @!UPT UIADD3 URZ, UPT, UPT, URZ, URZ, URZ ;  /* 0x000000fffffff290 */ /* 0x000fe4000fffe0ff */
[C---:B------:R-:W-:Y:S01]  /*6bf0*/  @P1 IMAD R6, R65.reuse, 0x2000, R100 ;  /* 0x0000200041061824 */ /* 0x040fe200078e0264 */
[C---:B------:R-:W-:Y:S01]  /*6c00*/  @P1 LEA R4, R65.reuse, R98, 0xd ;  /* 0x0000006241041211 */ /* 0x040fe200078e68ff */
[C---:B------:R-:W-:Y:S02]  /*6c10*/  @P1 IMAD R5, R65.reuse, 0x2000, R99 ;  /* 0x0000200041051824 */ /* 0x040fe400078e0263 */
[----:B------:R-:W-:Y:S01]  /*6c20*/  @P1 IMAD R3, R65, 0x2000, R106 ;  /* 0x0000200041031824 */ /* 0x000fe200078e026a */
[----:B------:R-:W-:Y:S06]  /*6c30*/  @P0 BRA `(.L_x_113) ;  /* 0x00000000000c0947 */ /* 0x000fec0003800000 */
[----:B--2---:R-:W-:Y:S04]  /*6c40*/  SHF.L.U32 R0, R97, 0x1f, RZ ;  /* 0x0000001f61007819 */ /* 0x004fe800000006ff */
[----:B------:R-:W2:Y:S02]  /*6c50*/  SYNCS.PHASECHK.TRANS64.TRYWAIT P0, [R2+URZ+0x60], R0 ;  /* 0x00006000020075a7 */ /* 0x000ea400080011ff */
[----:B--2---:R-:W-:Y:S05]  /*6c60*/  @!P0 BRA `(.L_x_114) ;  /* 0x0000003000948947 */ /* 0x004fea0003800000 */
.L_x_113:
[----:B------:R-:W-:Y:S05]  /*6c70*/  BSYNC B0 ;  /* 0x0000000000007941 */ /* 0x000fea0003800000 */
.L_x_112:
[----:B------:R-:W-:Y:S02]  /*6c80*/  ISETP.NE.AND P0, PT, R67, RZ, PT ;  /* 0x000000ff4300720c */ /* 0x000fe40003f05270 */
[----:B------:R-:W-:Y:S11]  /*6c90*/  IADD3 R65, PT, PT, R65, 0x1, RZ ;  /* 0x0000000141417810 */ /* 0x000ff60007ffe0ff */
[----:B------:R4:W1:Y:S04]  /*6ca0*/  @P0 LDS.128 R56, [R6] ;  /* 0x0000000006380984 */ /* 0x0008680000000c00 */
[----:B------:R4:W1:Y:S04]  /*6cb0*/  @P0 LDS.128 R60, [R5+0x10] ;  /* 0x00001000053c0984 */ /* 0x0008680000000c00 */
[----:B------:R4:W1:Y:S04]  /*6cc0*/  @P0 LDS.128 R68, [R4+0x20] ;  /* 0x0000200004440984 */ /* 0x0008680000000c00 */
[----:B------:R4:W1:Y:S02]  /*6cd0*/  @P0 LDS.128 R76, [R3+0x30] ;  /* 0x00003000034c0984 */ /* 0x0008640000000c00 */
.L_x_111:
[----:B------:R-:W-:Y:S05]  /*6ce0*/  BSYNC B1 ;  /* 0x0000000000017941 */ /* 0x000fea0003800000 */
.L_x_110:
[----:B--2---:R-:W-:Y:S05]  /*6cf0*/  VIADD R0, R48, 0x20 ;  /* 0x0000002030007836 */ /* 0x004fea0000000000 */
[----:B------:R-:W-:Y:S04]  /*6d00*/  SHF.R.U32.HI R0, RZ, 0x15, R0 ;  /* 0x00000015ff007819 */ /* 0x000fe80000011600 */
[----:B------:R-:W-:Y:S11]  /*6d10*/  LOP3.LUT P0, RZ, R0, 0x3, R92, 0x48, !PT ;  /* 0x0000000300ff7812 */ /* 0x000ff6000780485c */
[----:B------:R-:W-:Y:S02]  /*6d20*/  @!UPT UIADD3 URZ, UPT, UPT, URZ, URZ, URZ ;  /* 0x000000fffffff290 */ /* 0x000fe4000fffe0ff */
[----:B------:R-:W-:Y:S05]  /*6d30*/  @!P0 BRA `(.L_x_115) ;  /* 0x0000000000408947 */ /* 0x000fea0003800000 */
[----:B------:R-:W2:Y:S01]  /*6d40*/  LDCU.64 UR8, c[0x4][0x70] ;  /* 0x01000e00ff0877ac */ /* 0x000ea20008000a00 */
[----:B----4-:R-:W-:Y:S01]  /*6d50*/  MOV R3, 0x0 ;  /* 0x0000000000037802 */ /* 0x010fe20000000f00 */
[----:B------:R-:W-:Y:S02]  /*6d60*/  HFMA2 R12, -RZ, RZ, 0, 5.9604644775390625e-08 ;  /* 0x00000001ff0c7431 */ /* 0x000fe400000001ff */
[----:B-1----:R-:W-:Y:S02]  /*6d70*/  IMAD.MOV.U32 R8, RZ, RZ, 0x192 ;  /* 0x00000192ff087424 */ /* 0x002fe400078e00ff */
[----:B------:R-:W-:Y:S01]  /*6d80*/  IMAD.MOV.U32 R13, RZ, RZ, RZ ;  /* 0x000000ffff0d7224 */ /* 0x000fe200078e00ff */
[----:B------:R-:W1:Y:S01]  /*6d90*/  LDCU.64 UR6, c[0x4][0x78] ;  /* 0x01000f00ff0677ac */ /* 0x000e620008000a00 */
[----:B------:R-:W4:Y:S01]  /*6da0*/  LDC.64 R2, c[0x4][R3] ;  /* 0x0100000003027b82 */ /* 0x000f220000000a00 */
[----:B------:R-:W5:Y:S01]  /*6db0*/  LDCU.64 UR4, c[0x4][0x10] ;  /* 0x01000200ff0477ac */ /* 0x000f620008000a00 */
[----:B--2---:R-:W-:Y:S01]  /*6dc0*/  MOV R5, UR9 ;  /* 0x0000000900057c02 */ /* 0x004fe20008000f00 */
[----:B------:R-:W-:Y:S01]  /*6dd0*/  IMAD.U32 R4, RZ, RZ, UR8 ;  /* 0x00000008ff047e24 */ /* 0x000fe2000f8e00ff */
[----:B-1----:R-:W-:Y:S01]  /*6de0*/  MOV R7, UR7 ;  /* 0x0000000700077c02 */ /* 0x002fe20008000f00 */
[----:B------:R-:W-:Y:S01]  /*6df0*/  IMAD.U32 R6, RZ, RZ, UR6 ;  /* 0x00000006ff067e24 */ /* 0x000fe2000f8e00ff */
[----:B-----5:R-:W-:Y:S01]  /*6e00*/  MOV R11, UR5 ;  /* 0x00000005000b7c02 */ /* 0x020fe20008000f00 */
[----:B------:R-:W-:Y:S02]  /*6e10*/  IMAD.U32 R10, RZ, RZ, UR4 ;  /* 0x00000004ff0a7e24 */ /* 0x000fe4000f8e00ff */
[----:B------:R-:W-:Y:S07]  /*6e20*/  LEPC R20, `(.L_x_115) ;  /* 0x000000001014794e */ /* 0x000fee0000000000 */
[----:B---34-:R-:W-:Y:S05]  /*6e30*/  CALL.ABS.NOINC R2 ;  /* 0x0000000002007343 */ /* 0x018fea0003c00000 */
.L_x_115:
[----:B------:R-:W-:Y:S05]  /*6e40*/  WARPSYNC.ALL ;  /* 0x0000000000007948 */ /* 0x000fea0003800000 */
[----:B------:R-:W-:Y:S01]  /*6e50*/  R2UR UR4, R48 ;  /* 0x00000000300472ca */ /* 0x000fe200000e0000 */
[--C-:B-1--4-:R-:W-:Y:S01]  /*6e60*/  HADD2.F32 R3, -RZ, R56.reuse.H0_H0 ;  /* 0x20000038ff037230 */ /* 0x112fe20000004100 */
[----:B------:R-:W-:Y:S01]  /*6e70*/  ISETP.NE.AND P6, PT, R107, RZ, PT ;  /* 0x000000ff6b00720c */ /* 0x000fe20003fc5270 */
[--C-:B------:R-:W-:Y:S01]  /*6e80*/  HADD2.F32 R51, -RZ, R57.reuse.H1_H1 ;  /* 0x30000039ff337230 */ /* 0x100fe20000004100 */
[----:B------:R-:W-:Y:S01]  /*6e90*/  MOV R50, UR51 ;  /* 0x0000003300327c02 */ /* 0x000fe20008000f00 */
[----:B------:R-:W-:Y:S01]  /*6ea0*/  BSSY.RECONVERGENT B0, `(.L_x_116) ;  /* 0x000008c000007945 */ /* 0x000fe20003800200 */
[----:B------:R-:W-:Y:S02]  /*6eb0*/  MOV R72, UR37 ;  /* 0x0000002500487c02 */ /* 0x000fe40008000f00 */
[----:B------:R-:W-:Y:S05]  /*6ec0*/  ISETP.NE.AND P0, PT, R102, RZ, PT ;  /* 0x000000ff6600720c */ /* 0x000fea0003f05270 */
[----:B------:R-:W1:Y:S02]  /*6ed0*/  LDTM.x32 R4, tmem[UR4+0x20] ;  /* 0x00002004000479ee */ /* 0x000e6400082c0000 */
[----:B------:R-:W-:Y:S04]  /*6ee0*/  @P6 LEA R50, R50, UR48, 0x3 ;  /* 0x0000003032326c11 */ /* 0x000fe8000f8e18ff */
[----:B------:R-:W-:Y:S04]  /*6ef0*/  @P6 IADD3 R50, PT, PT, R50, 0x80, RZ ;  /* 0x0000008032326810 */ /* 0x000fe80007ffe0ff */
[----:B------:R-:W-:Y:S01]  /*6f00*/  @P6 PRMT R72, R72, 0x654, R50 ;  /* 0x0000065448486816 */ /* 0x000fe20000000032 */
[----:B------:R-:W-:Y:S02]  /*6f10*/  HADD2.F32 R50, -RZ, R57.H0_H0 ;  /* 0x20000039ff327230 */ /* 0x000fe40000004100 */
[C---:B-1----:R-:W-:Y:S01]  /*6f20*/  FMUL R0, R47.reuse, R4 ;  /* 0x000000042f007220 */ /* 0x042fe20000400000 */
[----:B------:R-:W-:Y:S02]  /*6f30*/  HADD2.F32 R4, -RZ, R56.H1_H1 ;  /* 0x30000038ff047230 */ /* 0x000fe40000004100 */
[C---:B------:R-:W-:Y:S01]  /*6f40*/  FMUL R2, R47.reuse, R5 ;  /* 0x000000052f027220 */ /* 0x040fe20000400000 */
[----:B------:R-:W-:Y:S01]  /*6f50*/  FMUL R7, R47, R7 ;  /* 0x000000072f077220 */ /* 0x000fe20000400000 */
[----:B------:R-:W-:Y:S01]  /*6f60*/  FFMA R0, R49, R3, R0 ;  /* 0x0000000331007223 */ /* 0x000fe20000000000 */
[----:B------:R-:W-:Y:S01]  /*6f70*/  FMUL R3, R47, R6 ;  /* 0x000000062f037220 */ /* 0x000fe20000400000 */
[----:B------:R-:W-:Y:S01]  /*6f80*/  FFMA R2, R49, R4, R2 ;  /* 0x0000000431027223 */ /* 0x000fe20000000002 */
[C---:B------:R-:W-:Y:S01]  /*6f90*/  FMUL R4, R47.reuse, R8 ;  /* 0x000000082f047220 */ /* 0x040fe20000400000 */
[----:B------:R-:W-:Y:S01]  /*6fa0*/  FMUL R8, R47, R12 ;  /* 0x0000000c2f087220 */ /* 0x000fe20000400000 */
[----:B------:R-:W-:Y:S01]  /*6fb0*/  FFMA R3, R49, R50, R3 ;  /* 0x0000003231037223 */ /* 0x000fe20000000003 */
[C---:B------:R-:W-:Y:S01]  /*6fc0*/  FMUL R12, R47.reuse, R16 ;  /* 0x000000102f0c7220 */ /* 0x040fe20000400000 */
[C---:B------:R-:W-:Y:S01]  /*6fd0*/  FMUL R16, R47.reuse, R20 ;  /* 0x000000142f107220 */ /* 0x040fe20000400000 */
[C---:B------:R-:W-:Y:S01]  /*6fe0*/  FMUL R20, R47.reuse, R24 ;  /* 0x000000182f147220 */ /* 0x040fe20000400000 */
[C---:B------:R-:W-:Y:S01]  /*6ff0*/  FMUL R24, R47.reuse, R28 ;  /* 0x0000001c2f187220 */ /* 0x040fe20000400000 */
[C---:B------:R-:W-:Y:S01]  /*7000*/  FMUL R28, R47.reuse, R32 ;  /* 0x000000202f1c7220 */ /* 0x040fe20000400000 */
[--C-:B------:R-:W-:Y:S01]  /*7010*/  HADD2.F32 R32, -RZ, R58.reuse.H0_H0 ;  /* 0x2000003aff207230 */ /* 0x100fe20000004100 */
[----:B------:R-:W-:Y:S01]  /*7020*/  F2FP.F16.F32.PACK_AB R52, R2, R0 ;  /* 0x000000000234723e */ /* 0x000fe200000000ff */
[----:B------:R-:W-:Y:S02]  /*7030*/  HADD2.F32 R0, -RZ, R58.H1_H1 ;  /* 0x3000003aff007230 */ /* 0x000fe40000004100 */
[----:B------:R-:W-:Y:S01]  /*7040*/  FMUL R5, R47, R9 ;  /* 0x000000092f057220 */ /* 0x000fe20000400000 */
[--C-:B------:R-:W-:Y:S02]  /*7050*/  HADD2.F32 R2, -RZ, R59.reuse.H0_H0 ;  /* 0x2000003bff027230 */ /* 0x100fe40000004100 */
[C---:B------:R-:W-:Y:S01]  /*7060*/  FFMA R7, R49.reuse, R51, R7 ;  /* 0x0000003331077223 */ /* 0x040fe20000000007 */
[C---:B------:R-:W-:Y:S01]  /*7070*/  FFMA R4, R49.reuse, R32, R4 ;  /* 0x0000002031047223 */ /* 0x040fe20000000004 */
[----:B------:R-:W-:Y:S02]  /*7080*/  HADD2.F32 R32, -RZ, R59.H1_H1 ;  /* 0x3000003bff207230 */ /* 0x000fe40000004100 */
[----:B------:R-:W-:Y:S01]  /*7090*/  FFMA R5, R49, R0, R5 ;  /* 0x0000000031057223 */ /* 0x000fe20000000005 */
[--C-:B------:R-:W-:Y:S01]  /*70a0*/  HADD2.F32 R0, -RZ, R60.reuse.H0_H0 ;  /* 0x2000003cff007230 */ /* 0x100fe20000004100 */
[----:B------:R-:W-:Y:S01]  /*70b0*/  F2FP.F16.F32.PACK_AB R53, R7, R3 ;  /* 0x000000030735723e */ /* 0x000fe200000000ff */
[----:B------:R-:W-:Y:S01]  /*70c0*/  FMUL R6, R47, R10 ;  /* 0x0000000a2f067220 */ /* 0x000fe20000400000 */
[--C-:B------:R-:W-:Y:S01]  /*70d0*/  HADD2.F32 R3, -RZ, R61.reuse.H0_H0 ;  /* 0x2000003dff037230 */ /* 0x100fe20000004100 */
[----:B------:R-:W-:Y:S01]  /*70e0*/  F2FP.F16.F32.PACK_AB R54, R5, R4 ;  /* 0x000000040536723e */ /* 0x000fe200000000ff */
[----:B------:R-:W-:Y:S01]  /*70f0*/  FMUL R11, R47, R11 ;  /* 0x0000000b2f0b7220 */ /* 0x000fe20000400000 */
[----:B------:R-:W-:Y:S01]  /*7100*/  FFMA R6, R49, R2, R6 ;  /* 0x0000000231067223 */ /* 0x000fe20000000006 */
[----:B------:R-:W-:Y:S02]  /*7110*/  HADD2.F32 R2, -RZ, R60.H1_H1 ;  /* 0x3000003cff027230 */ /* 0x000fe40000004100 */
[----:B------:R-:W-:Y:S01]  /*7120*/  FMUL R9, R47, R13 ;  /* 0x0000000d2f097220 */ /* 0x000fe20000400000 */
[C---:B------:R-:W-:Y:S01]  /*7130*/  FFMA R11, R49.reuse, R32, R11 ;  /* 0x00000020310b7223 */ /* 0x040fe2000000000b */
[----:B------:R-:W-:Y:S01]  /*7140*/  FFMA R8, R49, R0, R8 ;  /* 0x0000000031087223 */ /* 0x000fe20000000008 */
[C---:B------:R-:W-:Y:S01]  /*7150*/  FMUL R10, R47.reuse, R14 ;  /* 0x0000000e2f0a7220 */ /* 0x040fe20000400000 */
[----:B------:R-:W-:Y:S02]  /*7160*/  HADD2.F32 R0, -RZ, R61.H1_H1 ;  /* 0x3000003dff007230 */ /* 0x000fe40000004100 */
[----:B------:R-:W-:Y:S01]  /*7170*/  FMUL R15, R47, R15 ;  /* 0x0000000f2f0f7220 */ /* 0x000fe20000400000 */
[C---:B------:R-:W-:Y:S01]  /*7180*/  FFMA R9, R49.reuse, R2, R9 ;  /* 0x0000000231097223 */ /* 0x040fe20000000009 */
[C---:B------:R-:W-:Y:S01]  /*7190*/  FFMA R10, R49.reuse, R3, R10 ;  /* 0x00000003310a7223 */ /* 0x040fe2000000000a */
[--C-:B------:R-:W-:Y:S02]  /*71a0*/  HADD2.F32 R2, -RZ, R62.reuse.H0_H0 ;  /* 0x2000003eff027230 */ /* 0x100fe40000004100 */
[----:B------:R-:W-:Y:S01]  /*71b0*/  FFMA R15, R49, R0, R15 ;  /* 0x00000000310f7223 */ /* 0x000fe2000000000f */
[----:B------:R-:W-:Y:S02]  /*71c0*/  HADD2.F32 R3, -RZ, R62.H1_H1 ;  /* 0x3000003eff037230 */ /* 0x000fe40000004100 */
[C---:B------:R-:W-:Y:S01]  /*71d0*/  FMUL R13, R47.reuse, R17 ;  /* 0x000000112f0d7220 */ /* 0x040fe20000400000 */
[--C-:B------:R-:W-:Y:S02]  /*71e0*/  HADD2.F32 R0, -RZ, R63.reuse.H0_H0 ;  /* 0x2000003fff007230 */ /* 0x100fe40000004100 */
[----:B------:R-:W-:Y:S01]  /*71f0*/  FMUL R14, R47, R18 ;  /* 0x000000122f0e7220 */ /* 0x000fe20000400000 */
[C---:B------:R-:W-:Y:S01]  /*7200*/  FFMA R12, R49.reuse, R2, R12 ;  /* 0x00000002310c7223 */ /* 0x040fe2000000000c */
[C---:B------:R-:W-:Y:S01]  /*7210*/  FFMA R13, R49.reuse, R3, R13 ;  /* 0x00000003310d7223 */ /* 0x040fe2000000000d */
[----:B------:R-:W-:Y:S02]  /*7220*/  HADD2.F32 R2, -RZ, R63.H1_H1 ;  /* 0x3000003fff027230 */ /* 0x000fe40000004100 */
[----:B------:R-:W-:Y:S01]  /*7230*/  FFMA R14, R49, R0, R14 ;  /* 0x00000000310e7223 */ /* 0x000fe2000000000e */
[C---:B------:R-:W-:Y:S01]  /*7240*/  FMUL R19, R47.reuse, R19 ;  /* 0x000000132f137220 */ /* 0x040fe20000400000 */
[--C-:B------:R-:W-:Y:S02]  /*7250*/  HADD2.F32 R0, -RZ, R68.reuse.H0_H0 ;  /* 0x20000044ff007230 */ /* 0x100fe40000004100 */
[----:B------:R-:W-:Y:S01]  /*7260*/  FMUL R17, R47, R21 ;  /* 0x000000152f117220 */ /* 0x000fe20000400000 */
[--C-:B------:R-:W-:Y:S02]  /*7270*/  HADD2.F32 R3, -RZ, R69.reuse.H0_H0 ;  /* 0x20000045ff037230 */ /* 0x100fe40000004100 */
[C---:B------:R-:W-:Y:S01]  /*7280*/  FFMA R19, R49.reuse, R2, R19 ;  /* 0x0000000231137223 */ /* 0x040fe20000000013 */
[----:B------:R-:W-:Y:S02]  /*7290*/  HADD2.F32 R2, -RZ, R68.H1_H1 ;  /* 0x30000044ff027230 */ /* 0x000fe40000004100 */
        /* <DEDUP_REMOVED lines=9> */
[----:B------:R-:W-:Y:S01]  /*7330*/  FMUL R21, R47, R25 ;  /* 0x000000192f157220 */ /* 0x000fe20000400000 */
[----:B------:R-:W-:Y:S01]  /*7340*/  F2FP.F16.F32.PACK_AB R55, R11, R6 ;  /* 0x000000060b37723e */ /* 0x000fe200000000ff */
[--C-:B------:R-:W-:Y:S02]  /*7350*/  HADD2.F32 R3, -RZ, R71.reuse.H0_H0 ;  /* 0x20000047ff037230 */ /* 0x100fe40000004100 */
[----:B------:R-:W-:Y:S01]  /*7360*/  FMUL R22, R47, R26 ;  /* 0x0000001a2f167220 */ /* 0x000fe20000400000 */
[C---:B------:R-:W-:Y:S01]  /*7370*/  FFMA R20, R49.reuse, R2, R20 ;  /* 0x0000000231147223 */ /* 0x040fe20000000014 */
[C---:B------:R-:W-:Y:S01]  /*7380*/  FFMA R21, R49.reuse, R0, R21 ;  /* 0x0000000031157223 */ /* 0x040fe20000000015 */
[----:B------:R1:W-:Y:S01]  /*7390*/  STS.128 [R100+0x2000], R52 ;  /* 0x0020003464007388 */ /* 0x0003e20000000c00 */
[----:B------:R-:W-:Y:S02]  /*73a0*/  HADD2.F32 R0, -RZ, R71.H1_H1 ;  /* 0x30000047ff007230 */ /* 0x000fe40000004100 */
[----:B------:R-:W-:Y:S01]  /*73b0*/  FFMA R22, R49, R3, R22 ;  /* 0x0000000331167223 */ /* 0x000fe20000000016 */
[----:B------:R-:W-:Y:S01]  /*73c0*/  FMUL R27, R47, R27 ;  /* 0x0000001b2f1b7220 */ /* 0x000fe20000400000 */
[--C-:B------:R-:W-:Y:S01]  /*73d0*/  HADD2.F32 R2, -RZ, R76.reuse.H0_H0 ;  /* 0x2000004cff027230 */ /* 0x100fe20000004100 */
[----:B------:R-:W-:Y:S01]  /*73e0*/  F2FP.F16.F32.PACK_AB R8, R9, R8 ;  /* 0x000000080908723e */ /* 0x000fe200000000ff */
[----:B------:R-:W-:Y:S01]  /*73f0*/  HADD2.F32 R3, -RZ, R76.H1_H1 ;  /* 0x3000004cff037230 */ /* 0x000fe20000004100 */
[----:B------:R-:W-:Y:S01]  /*7400*/  F2FP.F16.F32.PACK_AB R9, R15, R10 ;  /* 0x0000000a0f09723e */ /* 0x000fe200000000ff */
[----:B------:R-:W-:Y:S01]  /*7410*/  FMUL R25, R47, R29 ;  /* 0x0000001d2f197220 */ /* 0x000fe20000400000 */
[--C-:B------:R-:W-:Y:S01]  /*7420*/  HADD2.F32 R4, -RZ, R77.reuse.H0_H0 ;  /* 0x2000004dff047230 */ /* 0x100fe20000004100 */
[----:B------:R-:W-:Y:S01]  /*7430*/  F2FP.F16.F32.PACK_AB R10, R13, R12 ;  /* 0x0000000c0d0a723e */ /* 0x000fe200000000ff */
[----:B------:R-:W-:Y:S01]  /*7440*/  FMUL R26, R47, R30 ;  /* 0x0000001e2f1a7220 */ /* 0x000fe20000400000 */
[----:B------:R-:W-:Y:S01]  /*7450*/  F2FP.F16.F32.PACK_AB R11, R19, R14 ;  /* 0x0000000e130b723e */ /* 0x000fe200000000ff */
[C---:B------:R-:W-:Y:S01]  /*7460*/  FFMA R27, R49.reuse, R0, R27 ;  /* 0x00000000311b7223 */ /* 0x040fe2000000001b */
[C---:B------:R-:W-:Y:S01]  /*7470*/  FFMA R24, R49.reuse, R2, R24 ;  /* 0x0000000231187223 */ /* 0x040fe20000000018 */
[----:B------:R-:W-:Y:S02]  /*7480*/  HADD2.F32 R0, -RZ, R77.H1_H1 ;  /* 0x3000004dff007230 */ /* 0x000fe40000004100 */
[----:B------:R-:W-:Y:S01]  /*7490*/  FFMA R25, R49, R3, R25 ;  /* 0x0000000331197223 */ /* 0x000fe20000000019 */
[----:B------:R1:W-:Y:S01]  /*74a0*/  STS.128 [R99+0x2010], R8 ;  /* 0x0020100863007388 */ /* 0x0003e20000000c00 */
[----:B------:R-:W-:Y:S01]  /*74b0*/  FMUL R31, R47, R31 ;  /* 0x0000001f2f1f7220 */ /* 0x000fe20000400000 */
[--C-:B------:R-:W-:Y:S02]  /*74c0*/  HADD2.F32 R2, -RZ, R78.reuse.H0_H0 ;  /* 0x2000004eff027230 */ /* 0x100fe40000004100 */
[----:B------:R-:W-:Y:S01]  /*74d0*/  FFMA R26, R49, R4, R26 ;  /* 0x00000004311a7223 */ /* 0x000fe2000000001a */
[----:B------:R-:W-:Y:S02]  /*74e0*/  HADD2.F32 R3, -RZ, R78.H1_H1 ;  /* 0x3000004eff037230 */ /* 0x000fe40000004100 */
[----:B------:R-:W-:Y:S01]  /*74f0*/  FMUL R29, R47, R33 ;  /* 0x000000212f1d7220 */ /* 0x000fe20000400000 */
[--C-:B------:R-:W-:Y:S01]  /*7500*/  HADD2.F32 R4, -RZ, R79.reuse.H0_H0 ;  /* 0x2000004fff047230 */ /* 0x100fe20000004100 */
[----:B------:R-:W-:Y:S01]  /*7510*/  F2FP.F16.F32.PACK_AB R16, R17, R16 ;  /* 0x000000101110723e */ /* 0x000fe200000000ff */
[----:B------:R-:W-:Y:S01]  /*7520*/  FMUL R30, R47, R34 ;  /* 0x000000222f1e7220 */ /* 0x000fe20000400000 */
        /* <DEDUP_REMOVED lines=14> */
[----:B------:R-:W-:Y:S02]  /*7610*/  F2FP.F16.F32.PACK_AB R27, R35, R30 ;  /* 0x0000001e231b723e */ /* 0x000fe400000000ff */
[----:B------:R-:W-:Y:S02]  /*7620*/  LEA R0, R65, UR48, 0x3 ;  /* 0x0000003041007c11 */ /* 0x000fe4000f8e18ff */
[----:B------:R-:W-:Y:S01]  /*7630*/  @P6 SHF.L.U32 R2, R97, 0x1f, RZ ;  /* 0x0000001f61026819 */ /* 0x000fe200000006ff */
        /* <DEDUP_REMOVED lines=9> */
[----:B------:R-:W-:Y:S02]  /*76d0*/  UIADD3 UR8, UP0, UPT, UR52, 0x680, URZ ;  /* 0x0000068034087890 */ /* 0x000fe4000ff1e0ff */
[----:B------:R-:W-:Y:S02]  /*76e0*/  UIADD3 UR5, UPT, UPT, UR41, 0x20, URZ ;  /* 0x0000002029057890 */ /* 0x000fe4000fffe0ff */
[----:B------:R-:W-:Y:S02]  /*76f0*/  UIADD3 UR4, UPT, UPT, UR48, 0x2200, URZ ;  /* 0x0000220030047890 */ /* 0x000fe4000fffe0ff */
[----:B------:R-:W-:Y:S01]  /*7700*/  UIADD3.X UR9, UPT, UPT, URZ, UR53, URZ, UP0, !UPT ;  /* 0x00000035ff097290 */ /* 0x000fe200087fe4ff */
[----:B------:R-:W-:Y:S01]  /*7710*/  UMOV UR6, UR42 ;  /* 0x0000002a00067c82 */ /* 0x000fe20008000000 */
[----:B------:R-:W-:Y:S07]  /*7720*/  UMOV UR7, UR36 ;  /* 0x0000002400077c82 */ /* 0x000fee0008000000 */
[----:B------:R2:W-:Y:S01]  /*7730*/  UTMASTG.3D [UR4], [UR8] ;  /* 0x00000004080073b5 */ /* 0x0005e20008010000 */
[----:B------:R0:W-:Y:S01]  /*7740*/  UTMACMDFLUSH ;  /* 0x00000000000079b7 */ /* 0x0001e20000000000 */
[----:B--2---:R-:W-:Y:S04]  /*7750*/  DEPBAR.LE SB0, 0x1 ;  /* 0x000080400000791a */ /* 0x004fe80000000000 */
.L_x_117:
[----:B------:R-:W-:Y:S05]  /*7760*/  BSYNC.RECONVERGENT B0 ;  /* 0x0000000000007941 */ /* 0x000fea0003800200 */
.L_x_116:
[----:B------:R-:W-:Y:S01]  /*7770*/  BAR.SYNC.DEFER_BLOCKING 0x1, 0x80 ;  /* 0x0042000000007b1d */ /* 0x000fe20000010000 */
[----:B------:R-:W-:Y:S04]  /*7780*/  UIADD3 UR40, UPT, UPT, UR51, 0x1, URZ ;  /* 0x0000000133287890 */ /* 0x000fe8000fffe0ff */
[----:B------:R-:W-:Y:S04]  /*7790*/  UISETP.NE.AND UP0, UPT, UR40, 0x4, UPT ;  /* 0x000000042800788c */ /* 0x000fe8000bf05270 */
[----:B------:R-:W-:Y:S01]  /*77a0*/  USEL UR40, UR40, URZ, UP0 ;  /* 0x000000ff28287287 */ /* 0x000fe20008000000 */
[----:B------:R2:W-:Y:S01]  /*77b0*/  @P6 SYNCS.ARRIVE.TRANS64.RED.A1T0 RZ, [R72+URZ], RZ ;  /* 0x000000ff48ff69a7 */ /* 0x0005e200081004ff */
[----:B------:R-:W-:Y:S01]  /*77c0*/  BSSY B1, `(.L_x_118) ;  /* 0x0000017000017945 */ /* 0x000fe20003800000 */
[----:B------:R-:W4:Y:S02]  /*77d0*/  @P6 SYNCS.PHASECHK.TRANS64.TRYWAIT P0, [R0+URZ+0x60], R2 ;  /* 0x00006002000065a7 */ /* 0x000f2400080011ff */
[----:B----4-:R-:W-:Y:S01]  /*77e0*/  @P6 SEL R66, RZ, 0x1, !P0 ;  /* 0x00000001ff426807 */ /* 0x010fe20004000000 */
[----:B--2---:R-:W-:Y:S06]  /*77f0*/  @!P6 BRA `(.L_x_119) ;  /* 0x00000000004ce947 */ /* 0x004fec0003800000 */
        /* <DEDUP_REMOVED lines=9> */
[----:B------:R-:W-:Y:S04]  /*7890*/  SHF.L.U32 R6, R97, 0x1f, RZ ;  /* 0x0000001f61067819 */ /* 0x000fe800000006ff */
[----:B------:R-:W2:Y:S02]  /*78a0*/  SYNCS.PHASECHK.TRANS64.TRYWAIT P0, [R0+URZ+0x60], R6 ;  /* 0x00006006000075a7 */ /* 0x000ea400080011ff */
[----:B--2---:R-:W-:Y:S05]  /*78b0*/  @!P0 BRA `(.L_x_122) ;  /* 0x0000002400948947 */ /* 0x004fea0003800000 */
.L_x_121:
[----:B------:R-:W-:Y:S05]  /*78c0*/  BSYNC B0 ;  /* 0x0000000000007941 */ /* 0x000fea0003800000 */
.L_x_120:
[----:B------:R-:W-:Y:S02]  /*78d0*/  ISETP.NE.AND P0, PT, R67, RZ, PT ;  /* 0x000000ff4300720c */ /* 0x000fe40003f05270 */
[----:B------:R-:W-:Y:S11]  /*78e0*/  IADD3 R65, PT, PT, R65, 0x1, RZ ;  /* 0x0000000141417810 */ /* 0x000ff60007ffe0ff */
[----:B------:R4:W1:Y:S04]  /*78f0*/  @P0 LDS.128 R56, [R5] ;  /* 0x0000000005380984 */ /* 0x0008680000000c00 */
[----:B------:R4:W1:Y:S04]  /*7900*/  @P0 LDS.128 R60, [R4+0x10] ;  /* 0x00001000043c0984 */ /* 0x0008680000000c00 */
[----:B------:R4:W1:Y:S04]  /*7910*/  @P0 LDS.128 R68, [R3+0x20] ;  /* 0x0000200003440984 */ /* 0x0008680000000c00 */
[----:B------:R4:W1:Y:S02]  /*7920*/  @P0 LDS.128 R76, [R2+0x30] ;  /* 0x00003000024c0984 */ /* 0x0008640000000c00 */
.L_x_119:
[----:B------:R-:W-:Y:S05]  /*7930*/  BSYNC B1 ;  /* 0x0000000000017941 */ /* 0x000fea0003800000 */
.L_x_118:
        /* <DEDUP_REMOVED lines=21> */
.L_x_123:
        /* <DEDUP_REMOVED lines=146> */
.L_x_125:
[----:B------:R-:W-:Y:S05]  /*83b0*/  BSYNC.RECONVERGENT B0 ;  /* 0x0000000000007941 */ /* 0x000fea0003800200 */
.L_x_124:
        /* <DEDUP_REMOVED lines=21> */
.L_x_129:
[----:B------:R-:W-:Y:S05]  /*8510*/  BSYNC B0 ;  /* 0x0000000000007941 */ /* 0x000fea0003800000 */
.L_x_128:
[----:B------:R-:W-:Y:S11]  /*8520*/  ISETP.NE.AND P0, PT, R67, RZ, PT ;  /* 0x000000ff4300720c */ /* 0x000ff60003f05270 */
[----:B------:R-:W-:Y:S02]  /*8530*/  @!UPT UIADD3 URZ, UPT, UPT, URZ, URZ, URZ ;  /* 0x000000fffffff290 */ /* 0x000fe4000fffe0ff */
[----:B------:R4:W1:Y:S04]  /*8540*/  @P0 LDS.128 R56, [R4] ;  /* 0x0000000004380984 */ /* 0x0008680000000c00 */
[----:B------:R4:W1:Y:S04]  /*8550*/  @P0 LDS.128 R60, [R3+0x10] ;  /* 0x00001000033c0984 */ /* 0x0008680000000c00 */
[----:B------:R4:W1:Y:S04]  /*8560*/  @P0 LDS.128 R68, [R2+0x20] ;  /* 0x0000200002440984 */ /* 0x0008680000000c00 */
[----:B------:R4:W1:Y:S02]  /*8570*/  @P0 LDS.128 R76, [R65+0x30] ;  /* 0x00003000414c0984 */ /* 0x0008640000000c00 */
.L_x_127:
[----:B------:R-:W-:Y:S05]  /*8580*/  BSYNC B1 ;  /* 0x0000000000017941 */ /* 0x000fea0003800000 */
.L_x_126:
        /* <DEDUP_REMOVED lines=21> */
.L_x_131:
[----:B------:R-:W-:Y:S01]  /*86e0*/  ISETP.NE.AND P0, PT, R102, RZ, PT ;  /* 0x000000ff6600720c */ /* 0x000fe20003f05270 */
[----:B------:R-:W-:Y:S05]  /*86f0*/  WARPSYNC.ALL ;  /* 0x0000000000007948 */ /* 0x000fea0003800000 */
[----:B------:R-:W-:Y:S01]  /*8700*/  R2UR UR4, R48 ;  /* 0x00000000300472ca */ /* 0x000fe200000e0000 */
[--C-:B-1----:R-:W-:Y:S01]  /*8710*/  HADD2.F32 R0, -RZ, R56.reuse.H0_H0 ;  /* 0x20000038ff007230 */ /* 0x102fe20000004100 */
[----:B------:R-:W-:Y:S01]  /*8720*/  R2UR UR5, R64 ;  /* 0x00000000400572ca */ /* 0x000fe200000e0000 */
[----:B----4-:R-:W-:Y:S01]  /*8730*/  HADD2.F32 R2, -RZ, R56.H1_H1 ;  /* 0x30000038ff027230 */ /* 0x010fe20000004100 */
[----:B------:R-:W-:Y:S01]  /*8740*/  BSSY.RECONVERGENT B0, `(.L_x_132) ;  /* 0x0000089000007945 */ /* 0x000fe20003800200 */
[--C-:B------:R-:W-:Y:S02]  /*8750*/  HADD2.F32 R3, -RZ, R57.reuse.H0_H0 ;  /* 0x20000039ff037230 */ /* 0x100fe40000004100 */
[----:B------:R-:W-:Y:S02]  /*8760*/  HADD2.F32 R48, -RZ, R57.H1_H1 ;  /* 0x30000039ff307230 */ /* 0x000fe40000004100 */
[--C-:B------:R-:W-:Y:S02]  /*8770*/  HADD2.F32 R50, -RZ, R58.reuse.H0_H0 ;  /* 0x2000003aff327230 */ /* 0x100fe40000004100 */
[----:B------:R-:W-:Y:S02]  /*8780*/  HADD2.F32 R51, -RZ, R58.H1_H1 ;  /* 0x3000003aff337230 */ /* 0x000fe40000004100 */
[----:B------:R-:W1:Y:S01]  /*8790*/  LDTM.x32 R4, tmem[UR4+0x60] ;  /* 0x00006004000479ee */ /* 0x000e6200082c0000 */
[----:B------:R-:W-:Y:S01]  /*87a0*/  NOP ;  /* 0x0000000000007918 */ /* 0x000fe20000000000 */
[----:B------:R-:W-:Y:S01]  /*87b0*/  UIADD3 UR5, UPT, UPT, UR5, 0xf0, URZ ;  /* 0x000000f005057890 */ /* 0x000fe2000fffe0ff */
[--C-:B------:R-:W-:Y:S02]  /*87c0*/  HADD2.F32 R52, -RZ, R59.reuse.H0_H0 ;  /* 0x2000003bff347230 */ /* 0x100fe40000004100 */
[----:B------:R-:W-:Y:S01]  /*87d0*/  HADD2.F32 R53, -RZ, R59.H1_H1 ;  /* 0x3000003bff357230 */ /* 0x000fe20000004100 */
[----:B------:R-:W-:Y:S01]  /*87e0*/  UPRMT UR5, UR37, 0x654, UR5 ;  /* 0x0000065425057896 */ /* 0x000fe20008000005 */
[--C-:B------:R-:W-:Y:S02]  /*87f0*/  HADD2.F32 R54, -RZ, R60.reuse.H0_H0 ;  /* 0x2000003cff367230 */ /* 0x100fe40000004100 */
[----:B------:R-:W-:Y:S02]  /*8800*/  HADD2.F32 R55, -RZ, R60.H1_H1 ;  /* 0x3000003cff377230 */ /* 0x000fe40000004100 */
[--C-:B------:R-:W-:Y:S02]  /*8810*/  HADD2.F32 R56, -RZ, R61.reuse.H0_H0 ;  /* 0x2000003dff387230 */ /* 0x100fe40000004100 */
[----:B------:R-:W-:Y:S02]  /*8820*/  HADD2.F32 R57, -RZ, R61.H1_H1 ;  /* 0x3000003dff397230 */ /* 0x000fe40000004100 */
[----:B-1----:R-:W-:Y:S01]  /*8830*/  SYNCS.ARRIVE.TRANS64.RED.A1T0 RZ, [UR5], RZ ;  /* 0x000000ffffff79a7 */ /* 0x002fe20008100405 */
[--C-:B------:R-:W-:Y:S02]  /*8840*/  HADD2.F32 R58, -RZ, R62.reuse.H0_H0 ;  /* 0x2000003eff3a7230 */ /* 0x100fe40000004100 */
[----:B------:R-:W-:Y:S02]  /*8850*/  HADD2.F32 R59, -RZ, R62.H1_H1 ;  /* 0x3000003eff3b7230 */ /* 0x000fe40000004100 */
[--C-:B------:R-:W-:Y:S02]  /*8860*/  HADD2.F32 R60, -RZ, R63.reuse.H0_H0 ;  /* 0x2000003fff3c7230 */ /* 0x100fe40000004100 */
[----:B------:R-:W-:Y:S02]  /*8870*/  HADD2.F32 R61, -RZ, R63.H1_H1 ;  /* 0x3000003fff3d7230 */ /* 0x000fe40000004100 */
[C---:B------:R-:W-:Y:S01]  /*8880*/  FMUL R4, R47.reuse, R4 ;  /* 0x000000042f047220 */ /* 0x040fe20000400000 */
[C---:B------:R-:W-:Y:S01]  /*8890*/  FMUL R5, R47.reuse, R5 ;  /* 0x000000052f057220 */ /* 0x040fe20000400000 */
[C---:B------:R-:W-:Y:S01]  /*88a0*/  FMUL R6, R47.reuse, R6 ;  /* 0x000000062f067220 */ /* 0x040fe20000400000 */
[----:B------:R-:W-:Y:S01]  /*88b0*/  FMUL R7, R47, R7 ;  /* 0x000000072f077220 */ /* 0x000fe20000400000 */
[C---:B------:R-:W-:Y:S01]  /*88c0*/  FFMA R4, R49.reuse, R0, R4 ;  /* 0x0000000031047223 */ /* 0x040fe20000000004 */
[C---:B------:R-:W-:Y:S01]  /*88d0*/  FFMA R5, R49.reuse, R2, R5 ;  /* 0x0000000231057223 */ /* 0x040fe20000000005 */
[C---:B------:R-:W-:Y:S01]  /*88e0*/  FFMA R6, R49.reuse, R3, R6 ;  /* 0x0000000331067223 */ /* 0x040fe20000000006 */
[----:B------:R-:W-:Y:S01]  /*88f0*/  FFMA R7, R49, R48, R7 ;  /* 0x0000003031077223 */ /* 0x000fe20000000007 */
[C---:B------:R-:W-:Y:S01]  /*8900*/  FMUL R8, R47.reuse, R8 ;  /* 0x000000082f087220 */ /* 0x040fe20000400000 */
[----:B------:R-:W-:Y:S01]  /*8910*/  FMUL R9, R47, R9 ;  /* 0x000000092f097220 */ /* 0x000fe20000400000 */
[----:B------:R-:W-:Y:S01]  /*8920*/  F2FP.F16.F32.PACK_AB R4, R5, R4 ;  /* 0x000000040504723e */ /* 0x000fe200000000ff */
[----:B------:R-:W-:Y:S01]  /*8930*/  FMUL R0, R47, R10 ;  /* 0x0000000a2f007220 */ /* 0x000fe20000400000 */
[----:B------:R-:W-:Y:S01]  /*8940*/  F2FP.F16.F32.PACK_AB R5, R7, R6 ;  /* 0x000000060705723e */ /* 0x000fe200000000ff */
[C---:B------:R-:W-:Y:S01]  /*8950*/  FFMA R8, R49.reuse, R50, R8 ;  /* 0x0000003231087223 */ /* 0x040fe20000000008 */
[C---:B------:R-:W-:Y:S01]  /*8960*/  FFMA R9, R49.reuse, R51, R9 ;  /* 0x0000003331097223 */ /* 0x040fe20000000009 */
[----:B------:R-:W-:Y:S01]  /*8970*/  FFMA R0, R49, R52, R0 ;  /* 0x0000003431007223 */ /* 0x000fe20000000000 */
[C---:B------:R-:W-:Y:S01]  /*8980*/  FMUL R2, R47.reuse, R11 ;  /* 0x0000000b2f027220 */ /* 0x040fe20000400000 */
[C---:B------:R-:W-:Y:S01]  /*8990*/  FMUL R3, R47.reuse, R12 ;  /* 0x0000000c2f037220 */ /* 0x040fe20000400000 */
[----:B------:R-:W-:Y:S01]  /*89a0*/  FMUL R10, R47, R13 ;  /* 0x0000000d2f0a7220 */ /* 0x000fe20000400000 */
[----:B------:R-:W-:Y:S01]  /*89b0*/  F2FP.F16.F32.PACK_AB R6, R9, R8 ;  /* 0x000000080906723e */ /* 0x000fe200000000ff */
[C---:B------:R-:W-:Y:S01]  /*89c0*/  FFMA R2, R49.reuse, R53, R2 ;  /* 0x0000003531027223 */ /* 0x040fe20000000002 */
[C---:B------:R-:W-:Y:S01]  /*89d0*/  FFMA R3, R49.reuse, R54, R3 ;  /* 0x0000003631037223 */ /* 0x040fe20000000003 */
[----:B------:R-:W-:Y:S01]  /*89e0*/  FFMA R10, R49, R55, R10 ;  /* 0x00000037310a7223 */ /* 0x000fe2000000000a */
[C---:B------:R-:W-:Y:S01]  /*89f0*/  FMUL R11, R47.reuse, R14 ;  /* 0x0000000e2f0b7220 */ /* 0x040fe20000400000 */
[C---:B------:R-:W-:Y:S01]  /*8a00*/  FMUL R15, R47.reuse, R15 ;  /* 0x0000000f2f0f7220 */ /* 0x040fe20000400000 */
[C---:B------:R-:W-:Y:S01]  /*8a10*/  FMUL R12, R47.reuse, R16 ;  /* 0x000000102f0c7220 */ /* 0x040fe20000400000 */
[----:B------:R-:W-:Y:S01]  /*8a20*/  FMUL R13, R47, R17 ;  /* 0x000000112f0d7220 */ /* 0x000fe20000400000 */
[----:B------:R-:W-:Y:S01]  /*8a30*/  FFMA R11, R49, R56, R11 ;  /* 0x00000038310b7223 */ /* 0x000fe2000000000b */
[----:B------:R-:W-:Y:S01]  /*8a40*/  FMUL R14, R47, R18 ;  /* 0x000000122f0e7220 */ /* 0x000fe20000400000 */
[----:B------:R-:W-:Y:S01]  /*8a50*/  FFMA R15, R49, R57, R15 ;  /* 0x00000039310f7223 */ /* 0x000fe2000000000f */
[--C-:B------:R-:W-:Y:S02]  /*8a60*/  HADD2.F32 R62, -RZ, R68.reuse.H0_H0 ;  /* 0x20000044ff3e7230 */ /* 0x100fe40000004100 */
[----:B------:R-:W-:Y:S01]  /*8a70*/  FMUL R19, R47, R19 ;  /* 0x000000132f137220 */ /* 0x000fe20000400000 */
[----:B------:R-:W-:Y:S01]  /*8a80*/  F2FP.F16.F32.PACK_AB R7, R2, R0 ;  /* 0x000000000207723e */ /* 0x000fe200000000ff */
[----:B------:R-:W-:Y:S01]  /*8a90*/  FFMA R12, R49, R58, R12 ;  /* 0x0000003a310c7223 */ /* 0x000fe2000000000c */
[----:B------:R-:W-:Y:S02]  /*8aa0*/  HADD2.F32 R63, -RZ, R68.H1_H1 ;  /* 0x30000044ff3f7230 */ /* 0x000fe40000004100 */
[----:B------:R-:W-:Y:S01]  /*8ab0*/  FMUL R16, R47, R20 ;  /* 0x000000142f107220 */ /* 0x000fe20000400000 */
[----:B------:R-:W-:Y:S01]  /*8ac0*/  FFMA R13, R49, R59, R13 ;  /* 0x0000003b310d7223 */ /* 0x000fe2000000000d */
[----:B------:R1:W-:Y:S01]  /*8ad0*/  STS.128 [R100+0x6000], R4 ;  /* 0x0060000464007388 */ /* 0x0003e20000000c00 */
[--C-:B------:R-:W-:Y:S02]  /*8ae0*/  HADD2.F32 R64, -RZ, R69.reuse.H0_H0 ;  /* 0x20000045ff407230 */ /* 0x100fe40000004100 */
[----:B------:R-:W-:Y:S01]  /*8af0*/  FMUL R17, R47, R21 ;  /* 0x000000152f117220 */ /* 0x000fe20000400000 */
[----:B------:R-:W-:Y:S01]  /*8b00*/  FFMA R14, R49, R60, R14 ;  /* 0x0000003c310e7223 */ /* 0x000fe2000000000e */
[----:B------:R-:W-:Y:S02]  /*8b10*/  HADD2.F32 R65, -RZ, R69.H1_H1 ;  /* 0x30000045ff417230 */ /* 0x000fe40000004100 */
[----:B------:R-:W-:Y:S01]  /*8b20*/  FMUL R18, R47, R22 ;  /* 0x000000162f127220 */ /* 0x000fe20000400000 */
[----:B------:R-:W-:Y:S01]  /*8b30*/  FFMA R19, R49, R61, R19 ;  /* 0x0000003d31137223 */ /* 0x000fe20000000013 */
        /* <DEDUP_REMOVED lines=11> */
[----:B------:R-:W-:Y:S01]  /*8bf0*/  F2FP.F16.F32.PACK_AB R8, R10, R3 ;  /* 0x000000030a08723e */ /* 0x000fe200000000ff */
[----:B------:R-:W-:Y:S01]  /*8c00*/  FFMA R23, R49, R65, R23 ;  /* 0x0000004131177223 */ /* 0x000fe20000000017 */
[----:B------:R-:W-:Y:S01]  /*8c10*/  F2FP.F16.F32.PACK_AB R9, R15, R11 ;  /* 0x0000000b0f09723e */ /* 0x000fe200000000ff */
[--C-:B------:R-:W-:Y:S02]  /*8c20*/  HADD2.F32 R70, -RZ, R76.reuse.H0_H0 ;  /* 0x2000004cff467230 */ /* 0x100fe40000004100 */
[----:B------:R-:W-:Y:S01]  /*8c30*/  FMUL R27, R47, R27 ;  /* 0x0000001b2f1b7220 */ /* 0x000fe20000400000 */
[----:B------:R-:W-:Y:S01]  /*8c40*/  F2FP.F16.F32.PACK_AB R10, R13, R12 ;  /* 0x0000000c0d0a723e */ /* 0x000fe200000000ff */
[----:B------:R-:W-:Y:S01]  /*8c50*/  FFMA R20, R49, R66, R20 ;  /* 0x0000004231147223 */ /* 0x000fe20000000014 */
[----:B------:R-:W-:Y:S01]  /*8c60*/  F2FP.F16.F32.PACK_AB R11, R19, R14 ;  /* 0x0000000e130b723e */ /* 0x000fe200000000ff */
[----:B------:R-:W-:Y:S02]  /*8c70*/  HADD2.F32 R71, -RZ, R76.H1_H1 ;  /* 0x3000004cff477230 */ /* 0x000fe40000004100 */
[----:B------:R-:W-:Y:S01]  /*8c80*/  FMUL R24, R47, R28 ;  /* 0x0000001c2f187220 */ /* 0x000fe20000400000 */
[----:B------:R-:W-:Y:S01]  /*8c90*/  FFMA R21, R49, R67, R21 ;  /* 0x0000004331157223 */ /* 0x000fe20000000015 */
[--C-:B------:R-:W-:Y:S01]  /*8ca0*/  HADD2.F32 R72, -RZ, R77.reuse.H0_H0 ;  /* 0x2000004dff487230 */ /* 0x100fe20000004100 */
[----:B------:R1:W-:Y:S01]  /*8cb0*/  STS.128 [R99+0x6010], R8 ;  /* 0x0060100863007388 */ /* 0x0003e20000000c00 */
        /* <DEDUP_REMOVED lines=49> */
.L_x_133:
[----:B------:R-:W-:Y:S05]  /*8fd0*/  BSYNC.RECONVERGENT B0 ;  /* 0x0000000000007941 */ /* 0x000fea0003800200 */
.L_x_132:
[----:B------:R-:W-:Y:S01]  /*8fe0*/  BAR.SYNC.DEFER_BLOCKING 0x1, 0x80 ;  /* 0x0042000000007b1d */ /* 0x000fe20000010000 */
[----:B------:R-:W-:Y:S01]  /*8ff0*/  UISETP.NE.AND UP0, UPT, UR49, -0x4, UPT ;  /* 0xfffffffc3100788c */ /* 0x000fe2000bf05270 */
[----:B------:R-:W-:Y:S08]  /*9000*/  IADD3 R45, PT, PT, R45, 0x1, RZ ;  /* 0x000000012d2d7810 */ /* 0x000ff00007ffe0ff */
[----:B------:R-:W-:Y:S05]  /*9010*/  BRA.U !UP0, `(.L_x_134) ;  /* 0x0000000108287547 */ /* 0x000fea000b800000 */
[----:B------:R-:W-:Y:S01]  /*9020*/  ISETP.NE.AND P0, PT, R107, RZ, PT ;  /* 0x000000ff6b00720c */ /* 0x000fe20003f05270 */
[----:B------:R-:W-:Y:S01]  /*9030*/  IMAD.U32 R2, RZ, RZ, UR51 ;  /* 0x00000033ff027e24 */ /* 0x000fe2000f8e00ff */
[----:B------:R-:W-:Y:S01]  /*9040*/  UIADD3 UR51, UPT, UPT, UR51, 0x1, URZ ;  /* 0x0000000133337890 */ /* 0x000fe2000fffe0ff */
[----:B------:R-:W-:Y:S03]  /*9050*/  IMAD.U32 R0, RZ, RZ, UR37 ;  /* 0x00000025ff007e24 */ /* 0x000fe6000f8e00ff */
[----:B------:R-:W-:Y:S04]  /*9060*/  UISETP.NE.AND UP0, UPT, UR51, 0x4, UPT ;  /* 0x000000043300788c */ /* 0x000fe8000bf05270 */
[----:B------:R-:W-:Y:S03]  /*9070*/  USEL UR51, UR51, URZ, UP0 ;  /* 0x000000ff33337287 */ /* 0x000fe60008000000 */
[----:B------:R-:W-:Y:S05]  /*9080*/  @P0 LEA R2, R2, UR48, 0x3 ;  /* 0x0000003002020c11 */ /* 0x000fea000f8e18ff */
[----:B------:R-:W-:Y:S05]  /*9090*/  @P0 VIADD R2, R2, 0x80 ;  /* 0x0000008002020836 */ /* 0x000fea0000000000 */
[----:B------:R-:W-:Y:S04]  /*90a0*/  @P0 PRMT R0, R0, 0x654, R2 ;  /* 0x0000065400000816 */ /* 0x000fe80000000002 */
[----:B------:R2:W-:Y:S03]  /*90b0*/  @P0 SYNCS.ARRIVE.TRANS64.RED.A1T0 RZ, [R0+URZ], RZ ;  /* 0x000000ff00ff09a7 */ /* 0x0005e600081004ff */
.L_x_134:
[----:B------:R-:W-:Y:S01]  /*90c0*/  ISETP.NE.AND P2, PT, R103, RZ, PT ;  /* 0x000000ff6700720c */ /* 0x000fe20003f45270 */
[----:B------:R-:W-:Y:S01]  /*90d0*/  UIADD3 UR49, UPT, UPT, UR49, 0x4, URZ ;  /* 0x0000000431317890 */ /* 0x000fe2000fffe0ff */
[----:B------:R-:W-:Y:S01]  /*90e0*/  ISETP.NE.AND P0, PT, R105, 0x2, PT ;  /* 0x000000026900780c */ /* 0x000fe20003f05270 */
[----:B------:R-:W-:Y:S01]  /*90f0*/  IMAD.IADD R20, R43, 0x1, R86 ;  /* 0x000000012b147824 */ /* 0x000fe200078e0256 */
[----:B------:R-:W-:Y:S01]  /*9100*/  ISETP.NE.AND P1, PT, R45, 0x4, PT ;  /* 0x000000042d00780c */ /* 0x000fe20003f25270 */
[----:B------:R-:W-:Y:S01]  /*9110*/  IMAD.IADD R21, R44, 0x1, R87 ;  /* 0x000000012c157824 */ /* 0x000fe200078e0257 */
[----:B------:R-:W-:Y:S02]  /*9120*/  SEL R2, RZ, 0x1, P0 ;  /* 0x00000001ff027807 */ /* 0x000fe40000000000 */
[----:B--2---:R-:W-:Y:S02]  /*9130*/  SEL R0, RZ, 0x1, P1 ;  /* 0x00000001ff007807 */ /* 0x004fe40000800000 */
[----:B------:R-:W-:Y:S02]  /*9140*/  LOP3.LUT R95, R95, R2, RZ, 0x3c, !PT ;  /* 0x000000025f5f7212 */ /* 0x000fe400078e3cff */
[----:B------:R-:W-:Y:S02]  /*9150*/  LOP3.LUT R96, R96, R0, RZ, 0x3c, !PT ;  /* 0x0000000060607212 */ /* 0x000fe400078e3cff */
[----:B------:R-:W-:Y:S02]  /*9160*/  @P2 R2UR UR36, R94 ;  /* 0x000000005e2422ca */ /* 0x000fe400000e0000 */
[----:B------:R-:W-:Y:S02]  /*9170*/  SEL R105, R105, RZ, P0 ;  /* 0x000000ff69697207 */ /* 0x000fe40000000000 */
[----:B------:R-:W-:Y:S01]  /*9180*/  SEL R45, R45, RZ, P1 ;  /* 0x000000ff2d2d7207 */ /* 0x000fe20000800000 */
[----:B------:R-:W-:Y:S10]  /*9190*/  @P2 BRA `(.L_x_135) ;  /* 0xffffffc000502947 */ /* 0x000ff4000383ffff */
[----:B------:R-:W-:-:S09]  /*91a0*/  UISETP.NE.AND UP0, UPT, UR50, URZ, UPT ;  /* 0x000000ff3200728c */ /* 0x000fd2000bf05270 */
[----:B------:R-:W-:Y:S05]  /*91b0*/  BRA.U !UP0, `(.L_x_136) ;  /* 0x0000000108487547 */ /* 0x000fea000b800000 */
[----:B------:R-:W2:Y:S02]  /*91c0*/  LDCU.64 UR4, c[0x0][0x890] ;  /* 0x00011200ff0477ac */ /* 0x000ea40008000a00 */
[----:B--2---:R-:W-:-:S04]  /*91d0*/  UISETP.NE.U32.AND UP0, UPT, UR4, URZ, UPT ;  /* 0x000000ff0400728c */ /* 0x004fc8000bf05070 */
[----:B------:R-:W-:-:S09]  /*91e0*/  UISETP.NE.AND.EX UP0, UPT, UR5, URZ, UPT, UP0 ;  /* 0x000000ff0500728c */ /* 0x000fd2000bf05300 */
[----:B------:R-:W-:Y:S05]  /*91f0*/  BRA.U UP0, `(.L_x_137) ;  /* 0x00000001000c7547 */ /* 0x000fea000b800000 */
[----:B------:R-:W-:-:S13]  /*9200*/  FSETP.NEU.AND P0, PT, R49, RZ, PT ;  /* 0x000000ff3100720b */ /* 0x000fda0003f0d000 */
[----:B------:R-:W-:Y:S05]  /*9210*/  @!P0 EXIT ;  /* 0x000000000000894d */ /* 0x000fea0003800000 */
[----:B------:R-:W-:Y:S05]  /*9220*/  BRA `(.L_x_136) ;  /* 0x00000000002c7947 */ /* 0x000fea0003800000 */
.L_x_137:
[----:B------:R-:W-:Y:S01]  /*9230*/  ISETP.NE.AND P0, PT, R104, RZ, PT ;  /* 0x000000ff6800720c */ /* 0x000fe20003f05270 */
[----:B------:R-:W-:-:S12]  /*9240*/  BSSY.RECONVERGENT B0, `(.L_x_136) ;  /* 0x0000009000007945 */ /* 0x000fd80003800200 */
[----:B------:R-:W-:Y:S05]  /*9250*/  @P0 BRA `(.L_x_138) ;  /* 0x0000000000140947 */ /* 0x000fea0003800000 */
[----:B------:R-:W2:Y:S02]  /*9260*/  LDCU.64 UR4, c[0x0][0x888] ;  /* 0x00011100ff0477ac */ /* 0x000ea40008000a00 */
[----:B--2---:R-:W-:-:S04]  /*9270*/  ISETP.NE.U32.AND P0, PT, RZ, UR4, PT ;  /* 0x00000004ff007c0c */ /* 0x004fc8000bf05070 */
[----:B------:R-:W-:-:S13]  /*9280*/  ISETP.NE.AND.EX P0, PT, RZ, UR5, PT, P0 ;  /* 0x00000005ff007c0c */ /* 0x000fda000bf05300 */
[----:B------:R-:W-:Y:S05]  /*9290*/  @!P0 EXIT ;  /* 0x000000000000894d */ /* 0x000fea0003800000 */
[----:B------:R-:W-:Y:S05]  /*92a0*/  BRA `(.L_x_139) ;  /* 0x0000000000087947 */ /* 0x000fea0003800000 */
.L_x_138:
[----:B------:R-:W-:-:S13]  /*92b0*/  FSETP.NEU.AND P0, PT, R49, RZ, PT ;  /* 0x000000ff3100720b */ /* 0x000fda0003f0d000 */
[----:B------:R-:W-:Y:S05]  /*92c0*/  @!P0 EXIT ;  /* 0x000000000000894d */ /* 0x000fea0003800000 */
.L_x_139:
[----:B------:R-:W-:Y:S05]  /*92d0*/  BSYNC.RECONVERGENT B0 ;  /* 0x0000000000007941 */ /* 0x000fea0003800200 */
.L_x_136:
[----:B------:R-:W-:Y:S01]  /*92e0*/  ULEA UR4, UR51, UR48, 0x3 ;  /* 0x0000003033047291 */ /* 0x000fe2000f8e18ff */
[----:B------:R-:W-:-:S04]  /*92f0*/  DEPBAR.LE SB0, 0x0 ;  /* 0x000080000000791a */ /* 0x000fc80000000000 */
[----:B------:R-:W-:-:S04]  /*9300*/  UIADD3 UR4, UPT, UPT, UR4, 0x80, URZ ;  /* 0x0000008004047890 */ /* 0x000fc8000fffe0ff */
[----:B------:R-:W-:-:S09]  /*9310*/  UPRMT UR4, UR37, 0x654, UR4 ;  /* 0x0000065425047896 */ /* 0x000fd20008000004 */
[----:B------:R-:W-:Y:S01]  /*9320*/  SYNCS.ARRIVE.TRANS64.RED.A1T0 RZ, [UR4], RZ ;  /* 0x000000ffffff79a7 */ /* 0x000fe20008100404 */
[----:B------:R-:W-:Y:S05]  /*9330*/  EXIT ;  /* 0x000000000000794d */ /* 0x000fea0003800000 */
.L_x_24:
[----:B--2---:R2:W4:Y:S02]  /*9340*/  SYNCS.PHASECHK.TRANS64.TRYWAIT P0, [R2+URZ+0x120], R3 ;  /* 0x00012003020075a7 */ /* 0x00452400080011ff */
[----:B----4-:R-:W-:Y:S05]  /*9350*/  @!P0 NANOSLEEP.SYNCS 0x989680 ;  /* 0x009896800000895d */ /* 0x010fea0003900000 */
[----:B------:R-:W4:Y:S02]  /*9360*/  @!P0 SYNCS.PHASECHK.TRANS64 P0, [R2+URZ+0x120], R3 ;  /* 0x00012003020085a7 */ /* 0x000f2400080010ff */
[----:B----4-:R-:W-:Y:S05]  /*9370*/  @!P0 BRA `(.L_x_24) ;  /* 0xfffffffc00f08947 */ /* 0x010fea000383ffff */
[----:B------:R-:W-:Y:S05]  /*9380*/  BRA `(.L_x_140) ;  /* 0xffffff8400647947 */ /* 0x000fea000383ffff */
.L_x_27:
[----:B-1----:R-:W-:-:S07]  /*9390*/  MOV R2, UR33 ;  /* 0x0000002100027c02 */ /* 0x002fce0008000f00 */
.L_x_141:
[----:B-1----:R1:W2:Y:S02]  /*93a0*/  SYNCS.PHASECHK.TRANS64.TRYWAIT P0, [R2+URZ+0x30], R4 ;  /* 0x00003004020075a7 */ /* 0x0022a400080011ff */
[----:B--2---:R-:W-:Y:S05]  /*93b0*/  @!P0 NANOSLEEP.SYNCS 0x989680 ;  /* 0x009896800000895d */ /* 0x004fea0003900000 */
[----:B------:R-:W2:Y:S02]  /*93c0*/  @!P0 SYNCS.PHASECHK.TRANS64 P0, [R2+URZ+0x30], R4 ;  /* 0x00003004020085a7 */ /* 0x000ea400080010ff */
[----:B--2---:R-:W-:Y:S05]  /*93d0*/  @!P0 BRA `(.L_x_141) ;  /* 0xfffffffc00f08947 */ /* 0x004fea000383ffff */
[----:B------:R-:W-:Y:S05]  /*93e0*/  BRA `(.L_x_26) ;  /* 0xffffff8400bc7947 */ /* 0x000fea000383ffff */
.L_x_34:
[----:B-1----:R-:W-:-:S07]  /*93f0*/  MOV R2, UR33 ;  /* 0x0000002100027c02 */ /* 0x002fce0008000f00 */
.L_x_142:
[----:B-1----:R1:W2:Y:S02]  /*9400*/  SYNCS.PHASECHK.TRANS64.TRYWAIT P0, [R2+URZ+0x30], R4 ;  /* 0x00003004020075a7 */ /* 0x0022a400080011ff */
[----:B--2---:R-:W-:Y:S05]  /*9410*/  @!P0 NANOSLEEP.SYNCS 0x989680 ;  /* 0x009896800000895d */ /* 0x004fea0003900000 */
[----:B------:R-:W2:Y:S02]  /*9420*/  @!P0 SYNCS.PHASECHK.TRANS64 P0, [R2+URZ+0x30], R4 ;  /* 0x00003004020085a7 */ /* 0x000ea400080010ff */
[----:B--2---:R-:W-:Y:S05]  /*9430*/  @!P0 BRA `(.L_x_142) ;  /* 0xfffffffc00f08947 */ /* 0x004fea000383ffff */
[----:B------:R-:W-:Y:S05]  /*9440*/  BRA `(.L_x_33) ;  /* 0xffffff8800b07947 */ /* 0x000fea000383ffff */
.L_x_39:
[----:B-1----:R1:W2:Y:S02]  /*9450*/  SYNCS.PHASECHK.TRANS64.TRYWAIT P0, [R2+URZ+0xb0], R3 ;  /* 0x0000b003020075a7 */ /* 0x0022a400080011ff */
[----:B--2---:R-:W-:Y:S05]  /*9460*/  @!P0 NANOSLEEP.SYNCS 0x989680 ;  /* 0x009896800000895d */ /* 0x004fea0003900000 */
[----:B------:R-:W2:Y:S02]  /*9470*/  @!P0 SYNCS.PHASECHK.TRANS64 P0, [R2+URZ+0xb0], R3 ;  /* 0x0000b003020085a7 */ /* 0x000ea400080010ff */
[----:B--2---:R-:W-:Y:S05]  /*9480*/  @!P0 BRA `(.L_x_39) ;  /* 0xfffffffc00f08947 */ /* 0x004fea000383ffff */
[----:B------:R-:W-:Y:S05]  /*9490*/  BRA `(.L_x_143) ;  /* 0xffffff8c007c7947 */ /* 0x000fea000383ffff */
.L_x_43:
[----:B---3--:R-:W-:-:S07]  /*94a0*/  MOV R0, UR4 ;  /* 0x0000000400007c02 */ /* 0x008fce0008000f00 */
.L_x_144:
[----:B-1----:R1:W2:Y:S02]  /*94b0*/  SYNCS.PHASECHK.TRANS64.TRYWAIT P0, [R0+URZ], R2 ;  /* 0x00000002000075a7 */ /* 0x0022a400080011ff */
[----:B--2---:R-:W-:Y:S05]  /*94c0*/  @!P0 NANOSLEEP.SYNCS 0x989680 ;  /* 0x009896800000895d */ /* 0x004fea0003900000 */
[----:B------:R-:W2:Y:S02]  /*94d0*/  @!P0 SYNCS.PHASECHK.TRANS64 P0, [R0+URZ], R2 ;  /* 0x00000002000085a7 */ /* 0x000ea400080010ff */
[----:B--2---:R-:W-:Y:S05]  /*94e0*/  @!P0 BRA `(.L_x_144) ;  /* 0xfffffffc00f08947 */ /* 0x004fea000383ffff */
[----:B------:R-:W-:Y:S05]  /*94f0*/  BRA `(.L_x_145) ;  /* 0xffffff9000ec7947 */ /* 0x000fea000383ffff */
.L_x_44:
[----:B---3--:R-:W-:-:S07]  /*9500*/  MOV R0, UR4 ;  /* 0x0000000400007c02 */ /* 0x008fce0008000f00 */
.L_x_146:
[----:B-1----:R1:W2:Y:S02]  /*9510*/  SYNCS.PHASECHK.TRANS64.TRYWAIT P0, [R0+URZ], R3 ;  /* 0x00000003000075a7 */ /* 0x0022a400080011ff */
[----:B--2---:R-:W-:Y:S05]  /*9520*/  @!P0 NANOSLEEP.SYNCS 0x989680 ;  /* 0x009896800000895d */ /* 0x004fea0003900000 */
[----:B------:R-:W2:Y:S02]  /*9530*/  @!P0 SYNCS.PHASECHK.TRANS64 P0, [R0+URZ], R3 ;  /* 0x00000003000085a7 */ /* 0x000ea400080010ff */
[----:B--2---:R-:W-:Y:S05]  /*9540*/  @!P0 BRA `(.L_x_146) ;  /* 0xfffffffc00f08947 */ /* 0x004fea000383ffff */
[----:B------:R-:W-:Y:S05]  /*9550*/  BRA `(.L_x_147) ;  /* 0xffffff9000f87947 */ /* 0x000fea000383ffff */
.L_x_45:
[----:B---3--:R-:W-:-:S07]  /*9560*/  MOV R0, UR4 ;  /* 0x0000000400007c02 */ /* 0x008fce0008000f00 */
.L_x_148:
[----:B-1----:R1:W2:Y:S02]  /*9570*/  SYNCS.PHASECHK.TRANS64.TRYWAIT P0, [R0+URZ], R3 ;  /* 0x00000003000075a7 */ /* 0x0022a400080011ff */
[----:B--2---:R-:W-:Y:S05]  /*9580*/  @!P0 NANOSLEEP.SYNCS 0x989680 ;  /* 0x009896800000895d */ /* 0x004fea0003900000 */
[----:B------:R-:W2:Y:S02]  /*9590*/  @!P0 SYNCS.PHASECHK.TRANS64 P0, [R0+URZ], R3 ;  /* 0x00000003000085a7 */ /* 0x000ea400080010ff */
[----:B--2---:R-:W-:Y:S05]  /*95a0*/  @!P0 BRA `(.L_x_148) ;  /* 0xfffffffc00f08947 */ /* 0x004fea000383ffff */
[----:B------:R-:W-:Y:S05]  /*95b0*/  BRA `(.L_x_149) ;  /* 0xffffff9400047947 */ /* 0x000fea000383ffff */
.L_x_46:
[----:B---3--:R-:W-:-:S07]  /*95c0*/  MOV R0, UR4 ;  /* 0x0000000400007c02 */ /* 0x008fce0008000f00 */
.L_x_150:
[----:B-1----:R1:W2:Y:S02]  /*95d0*/  SYNCS.PHASECHK.TRANS64.TRYWAIT P0, [R0+URZ], R3 ;  /* 0x00000003000075a7 */ /* 0x0022a400080011ff */
[----:B--2---:R-:W-:Y:S05]  /*95e0*/  @!P0 NANOSLEEP.SYNCS 0x989680 ;  /* 0x009896800000895d */ /* 0x004fea0003900000 */
[----:B------:R-:W2:Y:S02]  /*95f0*/  @!P0 SYNCS.PHASECHK.TRANS64 P0, [R0+URZ], R3 ;  /* 0x00000003000085a7 */ /* 0x000ea400080010ff */
[----:B--2---:R-:W-:Y:S05]  /*9600*/  @!P0 BRA `(.L_x_150) ;  /* 0xfffffffc00f08947 */ /* 0x004fea000383ffff */
[----:B------:R-:W-:Y:S05]  /*9610*/  BRA `(.L_x_151) ;  /* 0xffffff9400107947 */ /* 0x000fea000383ffff */
.L_x_47:
[----:B---3--:R-:W-:-:S07]  /*9620*/  MOV R0, UR4 ;  /* 0x0000000400007c02 */ /* 0x008fce0008000f00 */
.L_x_152:
[----:B-1----:R1:W2:Y:S02]  /*9630*/  SYNCS.PHASECHK.TRANS64.TRYWAIT P0, [R0+URZ], R3 ;  /* 0x00000003000075a7 */ /* 0x0022a400080011ff */
[----:B--2---:R-:W-:Y:S05]  /*9640*/  @!P0 NANOSLEEP.SYNCS 0x989680 ;  /* 0x009896800000895d */ /* 0x004fea0003900000 */
[----:B------:R-:W2:Y:S02]  /*9650*/  @!P0 SYNCS.PHASECHK.TRANS64 P0, [R0+URZ], R3 ;  /* 0x00000003000085a7 */ /* 0x000ea400080010ff */
[----:B--2---:R-:W-:Y:S05]  /*9660*/  @!P0 BRA `(.L_x_152) ;  /* 0xfffffffc00f08947 */ /* 0x004fea000383ffff */
[----:B------:R-:W-:Y:S05]  /*9670*/  BRA `(.L_x_153) ;  /* 0xffffff94001c7947 */ /* 0x000fea000383ffff */
.L_x_50:
[----:B-1----:R1:W2:Y:S02]  /*9680*/  SYNCS.PHASECHK.TRANS64.TRYWAIT P0, [R0+URZ+0x110], R4 ;  /* 0x00011004000075a7 */ /* 0x0022a400080011ff */
[----:B--2---:R-:W-:Y:S05]  /*9690*/  @!P0 NANOSLEEP.SYNCS 0x989680 ;  /* 0x009896800000895d */ /* 0x004fea0003900000 */
[----:B------:R-:W2:Y:S02]  /*96a0*/  @!P0 SYNCS.PHASECHK.TRANS64 P0, [R0+URZ+0x110], R4 ;  /* 0x00011004000085a7 */ /* 0x000ea400080010ff */
[----:B--2---:R-:W-:Y:S05]  /*96b0*/  @!P0 BRA `(.L_x_50) ;  /* 0xfffffffc00f08947 */ /* 0x004fea000383ffff */
[----:B------:R-:W-:Y:S05]  /*96c0*/  BRA `(.L_x_154) ;  /* 0xffffff94007c7947 */ /* 0x000fea000383ffff */
.L_x_51:
[----:B------:R-:W-:-:S07]  /*96d0*/  MOV R0, UR5 ;  /* 0x0000000500007c02 */ /* 0x000fce0008000f00 */
.L_x_155:
[----:B-1----:R1:W2:Y:S02]  /*96e0*/  SYNCS.PHASECHK.TRANS64.TRYWAIT P0, [R0+URZ+0xc0], R5 ;  /* 0x0000c005000075a7 */ /* 0x0022a400080011ff */
[----:B--2---:R-:W-:Y:S05]  /*96f0*/  @!P0 NANOSLEEP.SYNCS 0x989680 ;  /* 0x009896800000895d */ /* 0x004fea0003900000 */
[----:B------:R-:W2:Y:S02]  /*9700*/  @!P0 SYNCS.PHASECHK.TRANS64 P0, [R0+URZ+0xc0], R5 ;  /* 0x0000c005000085a7 */ /* 0x000ea400080010ff */
[----:B--2---:R-:W-:Y:S05]  /*9710*/  @!P0 BRA `(.L_x_155) ;  /* 0xfffffffc00f08947 */ /* 0x004fea000383ffff */
[----:B------:R-:W-:Y:S05]  /*9720*/  BRA `(.L_x_156) ;  /* 0xffffff94008c7947 */ /* 0x000fea000383ffff */
.L_x_52:
[----:B-1----:R1:W2:Y:S02]  /*9730*/  SYNCS.PHASECHK.TRANS64.TRYWAIT P1, [R0+URZ+0xb0], R4 ;  /* 0x0000b004000075a7 */ /* 0x0022a400080211ff */
[----:B--2---:R-:W-:Y:S05]  /*9740*/  @!P1 NANOSLEEP.SYNCS 0x989680 ;  /* 0x009896800000995d */ /* 0x004fea0003900000 */
[----:B------:R-:W2:Y:S02]  /*9750*/  @!P1 SYNCS.PHASECHK.TRANS64 P1, [R0+URZ+0xb0], R4 ;  /* 0x0000b004000095a7 */ /* 0x000ea400080210ff */
[----:B--2---:R-:W-:Y:S05]  /*9760*/  @!P1 BRA `(.L_x_52) ;  /* 0xfffffffc00f09947 */ /* 0x004fea000383ffff */
[----:B------:R-:W-:Y:S05]  /*9770*/  BRA `(.L_x_157) ;  /* 0xffffff9400bc7947 */ /* 0x000fea000383ffff */
.L_x_55:
[----:B------:R-:W-:-:S07]  /*9780*/  MOV R0, UR5 ;  /* 0x0000000500007c02 */ /* 0x000fce0008000f00 */
.L_x_158:
[----:B-1----:R1:W2:Y:S02]  /*9790*/  SYNCS.PHASECHK.TRANS64.TRYWAIT P0, [R0+URZ+0xc0], R2 ;  /* 0x0000c002000075a7 */ /* 0x0022a400080011ff */
[----:B--2---:R-:W-:Y:S05]  /*97a0*/  @!P0 NANOSLEEP.SYNCS 0x989680 ;  /* 0x009896800000895d */ /* 0x004fea0003900000 */
[----:B------:R-:W2:Y:S02]  /*97b0*/  @!P0 SYNCS.PHASECHK.TRANS64 P0, [R0+URZ+0xc0], R2 ;  /* 0x0000c002000085a7 */ /* 0x000ea400080010ff */
[----:B--2---:R-:W-:Y:S05]  /*97c0*/  @!P0 BRA `(.L_x_158) ;  /* 0xfffffffc00f08947 */ /* 0x004fea000383ffff */
[----:B------:R-:W-:Y:S05]  /*97d0*/  BRA `(.L_x_54) ;  /* 0xffffff9800107947 */ /* 0x000fea000383ffff */
.L_x_62:
[----:B-1----:R1:W2:Y:S02]  /*97e0*/  SYNCS.PHASECHK.TRANS64.TRYWAIT P1, [R0+URZ+0xb0], R2 ;  /* 0x0000b002000075a7 */ /* 0x0022a400080211ff */
[----:B--2---:R-:W-:Y:S05]  /*97f0*/  @!P1 NANOSLEEP.SYNCS 0x989680 ;  /* 0x009896800000995d */ /* 0x004fea0003900000 */
[----:B------:R-:W2:Y:S02]  /*9800*/  @!P1 SYNCS.PHASECHK.TRANS64 P1, [R0+URZ+0xb0], R2 ;  /* 0x0000b002000095a7 */ /* 0x000ea400080210ff */
[----:B--2---:R-:W-:Y:S05]  /*9810*/  @!P1 BRA `(.L_x_62) ;  /* 0xfffffffc00f09947 */ /* 0x004fea000383ffff */
[----:B------:R-:W-:Y:S05]  /*9820*/  BRA `(.L_x_159) ;  /* 0xffffff9c00847947 */ /* 0x000fea000383ffff */
.L_x_63:
[----:B------:R-:W-:-:S07]  /*9830*/  MOV R2, UR7 ;  /* 0x0000000700027c02 */ /* 0x000fce0008000f00 */
.L_x_160:
[----:B-1----:R1:W2:Y:S02]  /*9840*/  SYNCS.PHASECHK.TRANS64.TRYWAIT P0, [R2+URZ+0xf0], R0 ;  /* 0x0000f000020075a7 */ /* 0x0022a400080011ff */
[----:B--2---:R-:W-:Y:S05]  /*9850*/  @!P0 NANOSLEEP.SYNCS 0x989680 ;  /* 0x009896800000895d */ /* 0x004fea0003900000 */
[----:B------:R-:W2:Y:S02]  /*9860*/  @!P0 SYNCS.PHASECHK.TRANS64 P0, [R2+URZ+0xf0], R0 ;  /* 0x0000f000020085a7 */ /* 0x000ea400080010ff */
[----:B--2---:R-:W-:Y:S05]  /*9870*/  @!P0 BRA `(.L_x_160) ;  /* 0xfffffffc00f08947 */ /* 0x004fea000383ffff */
[----:B------:R-:W-:Y:S05]  /*9880*/  BRA `(.L_x_161) ;  /* 0xffffff9c00bc7947 */ /* 0x000fea000383ffff */
.L_x_66:
[----:B------:R-:W-:Y:S07]  /*9890*/  MOV R0, UR6 ;  /* 0x0000000600007c02 */ /* 0x000fee0008000f00 */
.L_x_162:
[----:B-1----:R1:W2:Y:S02]  /*98a0*/  SYNCS.PHASECHK.TRANS64.TRYWAIT P0, [R0+URZ], R2 ;  /* 0x00000002000075a7 */ /* 0x0022a400080011ff */
[----:B--2---:R-:W-:Y:S05]  /*98b0*/  @!P0 NANOSLEEP.SYNCS 0x989680 ;  /* 0x009896800000895d */ /* 0x004fea0003900000 */
[----:B------:R-:W2:Y:S02]  /*98c0*/  @!P0 SYNCS.PHASECHK.TRANS64 P0, [R0+URZ], R2 ;  /* 0x00000002000085a7 */ /* 0x000ea400080010ff */
[----:B--2---:R-:W-:Y:S05]  /*98d0*/  @!P0 BRA `(.L_x_162) ;  /* 0xfffffffc00f08947 */ /* 0x004fea000383ffff */
[----:B------:R-:W-:Y:S05]  /*98e0*/  BRA `(.L_x_65) ;  /* 0xffffff9c00d87947 */ /* 0x000fea000383ffff */
.L_x_69:
[----:B------:R-:W-:-:S07]  /*98f0*/  MOV R0, UR6 ;  /* 0x0000000600007c02 */ /* 0x000fce0008000f00 */
.L_x_163:
[----:B--2---:R2:W4:Y:S02]  /*9900*/  SYNCS.PHASECHK.TRANS64.TRYWAIT P0, [R0+URZ], R2 ;  /* 0x00000002000075a7 */ /* 0x00452400080011ff */
[----:B----4-:R-:W-:Y:S05]  /*9910*/  @!P0 NANOSLEEP.SYNCS 0x989680 ;  /* 0x009896800000895d */ /* 0x010fea0003900000 */
[----:B------:R-:W4:Y:S02]  /*9920*/  @!P0 SYNCS.PHASECHK.TRANS64 P0, [R0+URZ], R2 ;  /* 0x00000002000085a7 */ /* 0x000f2400080010ff */
[----:B----4-:R-:W-:Y:S05]  /*9930*/  @!P0 BRA `(.L_x_163) ;  /* 0xfffffffc00f08947 */ /* 0x010fea000383ffff */
[----:B------:R-:W-:Y:S05]  /*9940*/  BRA `(.L_x_164) ;  /* 0xffffffa000b47947 */ /* 0x000fea000383ffff */
.L_x_70:
[----:B------:R-:W-:-:S07]  /*9950*/  MOV R0, UR6 ;  /* 0x0000000600007c02 */ /* 0x000fce0008000f00 */
.L_x_165:
[----:B-1----:R1:W2:Y:S02]  /*9960*/  SYNCS.PHASECHK.TRANS64.TRYWAIT P0, [R0+URZ], R3 ;  /* 0x00000003000075a7 */ /* 0x0022a400080011ff */
[----:B--2---:R-:W-:Y:S05]  /*9970*/  @!P0 NANOSLEEP.SYNCS 0x989680 ;  /* 0x009896800000895d */ /* 0x004fea0003900000 */
[----:B------:R-:W2:Y:S02]  /*9980*/  @!P0 SYNCS.PHASECHK.TRANS64 P0, [R0+URZ], R3 ;  /* 0x00000003000085a7 */ /* 0x000ea400080010ff */
[----:B--2---:R-:W-:Y:S05]  /*9990*/  @!P0 BRA `(.L_x_165) ;  /* 0xfffffffc00f08947 */ /* 0x004fea000383ffff */
[----:B------:R-:W-:Y:S05]  /*99a0*/  BRA `(.L_x_166) ;  /* 0xffffffa000c07947 */ /* 0x000fea000383ffff */
.L_x_71:
[----:B------:R-:W-:-:S07]  /*99b0*/  MOV R0, UR6 ;  /* 0x0000000600007c02 */ /* 0x000fce0008000f00 */
.L_x_167:
[----:B-1----:R1:W2:Y:S02]  /*99c0*/  SYNCS.PHASECHK.TRANS64.TRYWAIT P0, [R0+URZ], R3 ;  /* 0x00000003000075a7 */ /* 0x0022a400080011ff */
[----:B--2---:R-:W-:Y:S05]  /*99d0*/  @!P0 NANOSLEEP.SYNCS 0x989680 ;  /* 0x009896800000895d */ /* 0x004fea0003900000 */
[----:B------:R-:W2:Y:S02]  /*99e0*/  @!P0 SYNCS.PHASECHK.TRANS64 P0, [R0+URZ], R3 ;  /* 0x00000003000085a7 */ /* 0x000ea400080010ff */
[----:B--2---:R-:W-:Y:S05]  /*99f0*/  @!P0 BRA `(.L_x_167) ;  /* 0xfffffffc00f08947 */ /* 0x004fea000383ffff */
[----:B------:R-:W-:Y:S05]  /*9a00*/  BRA `(.L_x_168) ;  /* 0xffffffa000cc7947 */ /* 0x000fea000383ffff */
.L_x_72:
[----:B-1----:R-:W-:-:S07]  /*9a10*/  MOV R0, UR7 ;  /* 0x0000000700007c02 */ /* 0x002fce0008000f00 */
.L_x_169:
[----:B-1----:R1:W2:Y:S02]  /*9a20*/  SYNCS.PHASECHK.TRANS64.TRYWAIT P0, [R0+URZ], R2 ;  /* 0x00000002000075a7 */ /* 0x0022a400080011ff */
[----:B--2---:R-:W-:Y:S05]  /*9a30*/  @!P0 NANOSLEEP.SYNCS 0x989680 ;  /* 0x009896800000895d */ /* 0x004fea0003900000 */
[----:B------:R-:W2:Y:S02]  /*9a40*/  @!P0 SYNCS.PHASECHK.TRANS64 P0, [R0+URZ], R2 ;  /* 0x00000002000085a7 */ /* 0x000ea400080010ff */
[----:B--2---:R-:W-:Y:S05]  /*9a50*/  @!P0 BRA `(.L_x_169) ;  /* 0xfffffffc00f08947 */ /* 0x004fea000383ffff */
[----:B------:R-:W-:Y:S05]  /*9a60*/  BRA `(.L_x_170) ;  /* 0xffffffa000d87947 */ /* 0x000fea000383ffff */
.L_x_77:
[----:B--2---:R2:W3:Y:S02]  /*9a70*/  SYNCS.PHASECHK.TRANS64.TRYWAIT P0, [R0+URZ+0xb0], R2 ;  /* 0x0000b002000075a7 */ /* 0x0044e400080011ff */
[----:B---3--:R-:W-:Y:S05]  /*9a80*/  @!P0 NANOSLEEP.SYNCS 0x989680 ;  /* 0x009896800000895d */ /* 0x008fea0003900000 */
[----:B------:R-:W3:Y:S02]  /*9a90*/  @!P0 SYNCS.PHASECHK.TRANS64 P0, [R0+URZ+0xb0], R2 ;  /* 0x0000b002000085a7 */ /* 0x000ee400080010ff */
[----:B---3--:R-:W-:Y:S05]  /*9aa0*/  @!P0 BRA `(.L_x_77) ;  /* 0xfffffffc00f08947 */ /* 0x008fea000383ffff */
[----:B------:R-:W-:Y:S05]  /*9ab0*/  BRA `(.L_x_171) ;  /* 0xffffffa400d47947 */ /* 0x000fea000383ffff */
.L_x_80:
[----:B------:R-:W-:Y:S07]  /*9ac0*/  MOV R0, UR4 ;  /* 0x0000000400007c02 */ /* 0x000fee0008000f00 */
.L_x_172:
[----:B--2---:R2:W3:Y:S02]  /*9ad0*/  SYNCS.PHASECHK.TRANS64.TRYWAIT P0, [R0+URZ+0xa8], R2 ;  /* 0x0000a802000075a7 */ /* 0x0044e400080011ff */
[----:B---3--:R-:W-:Y:S05]  /*9ae0*/  @!P0 NANOSLEEP.SYNCS 0x989680 ;  /* 0x009896800000895d */ /* 0x008fea0003900000 */
[----:B------:R-:W3:Y:S02]  /*9af0*/  @!P0 SYNCS.PHASECHK.TRANS64 P0, [R0+URZ+0xa8], R2 ;  /* 0x0000a802000085a7 */ /* 0x000ee400080010ff */
[----:B---3--:R-:W-:Y:S05]  /*9b00*/  @!P0 BRA `(.L_x_172) ;  /* 0xfffffffc00f08947 */ /* 0x008fea000383ffff */
[----:B------:R-:W-:Y:S05]  /*9b10*/  BRA `(.L_x_79) ;  /* 0xffffffa800b47947 */ /* 0x000fea000383ffff */
.L_x_83:
[----:B------:R-:W-:Y:S07]  /*9b20*/  MOV R0, UR4 ;  /* 0x0000000400007c02 */ /* 0x000fee0008000f00 */
.L_x_173:
[----:B-1----:R1:W2:Y:S02]  /*9b30*/  SYNCS.PHASECHK.TRANS64.TRYWAIT P0, [R0+URZ+0x80], R20 ;  /* 0x00008014000075a7 */ /* 0x0022a400080011ff */
[----:B--2---:R-:W-:Y:S05]  /*9b40*/  @!P0 NANOSLEEP.SYNCS 0x989680 ;  /* 0x009896800000895d */ /* 0x004fea0003900000 */
[----:B------:R-:W2:Y:S02]  /*9b50*/  @!P0 SYNCS.PHASECHK.TRANS64 P0, [R0+URZ+0x80], R20 ;  /* 0x00008014000085a7 */ /* 0x000ea400080010ff */
[----:B--2---:R-:W-:Y:S05]  /*9b60*/  @!P0 BRA `(.L_x_173) ;  /* 0xfffffffc00f08947 */ /* 0x004fea000383ffff */
[----:B------:R-:W-:Y:S05]  /*9b70*/  BRA `(.L_x_174) ;  /* 0xffffffac00307947 */ /* 0x000fea000383ffff */
.L_x_84:
[----:B------:R-:W-:Y:S07]  /*9b80*/  MOV R0, UR4 ;  /* 0x0000000400007c02 */ /* 0x000fee0008000f00 */
.L_x_175:
[----:B-1----:R1:W2:Y:S02]  /*9b90*/  SYNCS.PHASECHK.TRANS64.TRYWAIT P0, [R0+URZ+0x88], R20 ;  /* 0x00008814000075a7 */ /* 0x0022a400080011ff */
[----:B--2---:R-:W-:Y:S05]  /*9ba0*/  @!P0 NANOSLEEP.SYNCS 0x989680 ;  /* 0x009896800000895d */ /* 0x004fea0003900000 */
[----:B------:R-:W2:Y:S02]  /*9bb0*/  @!P0 SYNCS.PHASECHK.TRANS64 P0, [R0+URZ+0x88], R20 ;  /* 0x00008814000085a7 */ /* 0x000ea400080010ff */
[----:B--2---:R-:W-:Y:S05]  /*9bc0*/  @!P0 BRA `(.L_x_175) ;  /* 0xfffffffc00f08947 */ /* 0x004fea000383ffff */
[----:B------:R-:W-:Y:S05]  /*9bd0*/  BRA `(.L_x_176) ;  /* 0xffffffac00687947 */ /* 0x000fea000383ffff */
.L_x_85:
[----:B------:R-:W-:Y:S07]  /*9be0*/  MOV R0, UR4 ;  /* 0x0000000400007c02 */ /* 0x000fee0008000f00 */
.L_x_177:
[----:B-1----:R1:W2:Y:S02]  /*9bf0*/  SYNCS.PHASECHK.TRANS64.TRYWAIT P0, [R0+URZ+0x90], R20 ;  /* 0x00009014000075a7 */ /* 0x0022a400080011ff */
[----:B--2---:R-:W-:Y:S05]  /*9c00*/  @!P0 NANOSLEEP.SYNCS 0x989680 ;  /* 0x009896800000895d */ /* 0x004fea0003900000 */
[----:B------:R-:W2:Y:S02]  /*9c10*/  @!P0 SYNCS.PHASECHK.TRANS64 P0, [R0+URZ+0x90], R20 ;  /* 0x00009014000085a7 */ /* 0x000ea400080010ff */
[----:B--2---:R-:W-:Y:S05]  /*9c20*/  @!P0 BRA `(.L_x_177) ;  /* 0xfffffffc00f08947 */ /* 0x004fea000383ffff */
[----:B------:R-:W-:Y:S05]  /*9c30*/  BRA `(.L_x_178) ;  /* 0xffffffac00ac7947 */ /* 0x000fea000383ffff */
.L_x_86:
[----:B------:R-:W-:Y:S07]  /*9c40*/  MOV R0, UR4 ;  /* 0x0000000400007c02 */ /* 0x000fee0008000f00 */
.L_x_179:
[----:B-1----:R1:W2:Y:S02]  /*9c50*/  SYNCS.PHASECHK.TRANS64.TRYWAIT P0, [R0+URZ+0x98], R20 ;  /* 0x00009814000075a7 */ /* 0x0022a400080011ff */
[----:B--2---:R-:W-:Y:S05]  /*9c60*/  @!P0 NANOSLEEP.SYNCS 0x989680 ;  /* 0x009896800000895d */ /* 0x004fea0003900000 */
[----:B------:R-:W2:Y:S02]  /*9c70*/  @!P0 SYNCS.PHASECHK.TRANS64 P0, [R0+URZ+0x98], R20 ;  /* 0x00009814000085a7 */ /* 0x000ea400080010ff */
[----:B--2---:R-:W-:Y:S05]  /*9c80*/  @!P0 BRA `(.L_x_179) ;  /* 0xfffffffc00f08947 */ /* 0x004fea000383ffff */
[----:B------:R-:W-:Y:S05]  /*9c90*/  BRA `(.L_x_180) ;  /* 0xffffffb000307947 */ /* 0x000fea000383ffff */
.L_x_88:
[----:B------:R-:W-:-:S07]  /*9ca0*/  MOV R0, UR4 ;  /* 0x0000000400007c02 */ /* 0x000fce0008000f00 */
.L_x_181:
[----:B-1----:R1:W3:Y:S02]  /*9cb0*/  SYNCS.PHASECHK.TRANS64.TRYWAIT P0, [R0+URZ+0x80], R2 ;  /* 0x00008002000075a7 */ /* 0x0022e400080011ff */
[----:B---3--:R-:W-:Y:S05]  /*9cc0*/  @!P0 NANOSLEEP.SYNCS 0x989680 ;  /* 0x009896800000895d */ /* 0x008fea0003900000 */
[----:B------:R-:W3:Y:S02]  /*9cd0*/  @!P0 SYNCS.PHASECHK.TRANS64 P0, [R0+URZ+0x80], R2 ;  /* 0x00008002000085a7 */ /* 0x000ee400080010ff */
[----:B---3--:R-:W-:Y:S05]  /*9ce0*/  @!P0 BRA `(.L_x_181) ;  /* 0xfffffffc00f08947 */ /* 0x008fea000383ffff */
[----:B------:R-:W-:Y:S05]  /*9cf0*/  BRA `(.L_x_182) ;  /* 0xffffffb000a07947 */ /* 0x000fea000383ffff */
.L_x_89:
[----:B-1----:R-:W-:-:S07]  /*9d00*/  MOV R0, UR4 ;  /* 0x0000000400007c02 */ /* 0x002fce0008000f00 */
.L_x_183:
[----:B-1----:R1:W3:Y:S02]  /*9d10*/  SYNCS.PHASECHK.TRANS64.TRYWAIT P0, [R0+URZ+0x88], R2 ;  /* 0x00008802000075a7 */ /* 0x0022e400080011ff */
[----:B---3--:R-:W-:Y:S05]  /*9d20*/  @!P0 NANOSLEEP.SYNCS 0x989680 ;  /* 0x009896800000895d */ /* 0x008fea0003900000 */
[----:B------:R-:W3:Y:S02]  /*9d30*/  @!P0 SYNCS.PHASECHK.TRANS64 P0, [R0+URZ+0x88], R2 ;  /* 0x00008802000085a7 */ /* 0x000ee400080010ff */
[----:B---3--:R-:W-:Y:S05]  /*9d40*/  @!P0 BRA `(.L_x_183) ;  /* 0xfffffffc00f08947 */ /* 0x008fea000383ffff */
[----:B------:R-:W-:Y:S05]  /*9d50*/  BRA `(.L_x_184) ;  /* 0xffffffb000907947 */ /* 0x000fea000383ffff */
.L_x_90:
[----:B-1----:R-:W-:-:S07]  /*9d60*/  MOV R0, UR4 ;  /* 0x0000000400007c02 */ /* 0x002fce0008000f00 */
.L_x_185:
[----:B-1----:R1:W3:Y:S02]  /*9d70*/  SYNCS.PHASECHK.TRANS64.TRYWAIT P0, [R0+URZ+0x90], R2 ;  /* 0x00009002000075a7 */ /* 0x0022e400080011ff */
[----:B---3--:R-:W-:Y:S05]  /*9d80*/  @!P0 NANOSLEEP.SYNCS 0x989680 ;  /* 0x009896800000895d */ /* 0x008fea0003900000 */
[----:B------:R-:W3:Y:S02]  /*9d90*/  @!P0 SYNCS.PHASECHK.TRANS64 P0, [R0+URZ+0x90], R2 ;  /* 0x00009002000085a7 */ /* 0x000ee400080010ff */
[----:B---3--:R-:W-:Y:S05]  /*9da0*/  @!P0 BRA `(.L_x_185) ;  /* 0xfffffffc00f08947 */ /* 0x008fea000383ffff */
[----:B------:R-:W-:Y:S05]  /*9db0*/  BRA `(.L_x_186) ;  /* 0xffffffb000807947 */ /* 0x000fea000383ffff */
.L_x_92:
[----:B--2---:R2:W4:Y:S02]  /*9dc0*/  SYNCS.PHASECHK.TRANS64.TRYWAIT P0, [R0+URZ+0xb0], R2 ;  /* 0x0000b002000075a7 */ /* 0x00452400080011ff */
[----:B----4-:R-:W-:Y:S05]  /*9dd0*/  @!P0 NANOSLEEP.SYNCS 0x989680 ;  /* 0x009896800000895d */ /* 0x010fea0003900000 */
[----:B------:R-:W4:Y:S02]  /*9de0*/  @!P0 SYNCS.PHASECHK.TRANS64 P0, [R0+URZ+0xb0], R2 ;  /* 0x0000b002000085a7 */ /* 0x000f2400080010ff */
[----:B----4-:R-:W-:Y:S05]  /*9df0*/  @!P0 BRA `(.L_x_92) ;  /* 0xfffffffc00f08947 */ /* 0x010fea000383ffff */
[----:B------:R-:W-:Y:S05]  /*9e00*/  BRA `(.L_x_187) ;  /* 0xffffffb400487947 */ /* 0x000fea000383ffff */
.L_x_103:
[----:B-1----:R-:W-:Y:S04]  /*9e10*/  MOV R2, UR48 ;  /* 0x0000003000027c02 */ /* 0x002fe80008000f00 */
[----:B------:R1:W3:Y:S03]  /*9e20*/  SYNCS.PHASECHK.TRANS64.TRYWAIT P1, [R2+URZ+0x60], R3 ;  /* 0x00006003020075a7 */ /* 0x0002e600080211ff */
[----:B---3--:R-:W-:Y:S05]  /*9e30*/  @!P1 NANOSLEEP.SYNCS 0x989680 ;  /* 0x009896800000995d */ /* 0x008fea0003900000 */
[----:B------:R-:W3:Y:S02]  /*9e40*/  @!P1 SYNCS.PHASECHK.TRANS64 P1, [R2+URZ+0x60], R3 ;  /* 0x00006003020095a7 */ /* 0x000ee400080210ff */
[----:B---3--:R-:W-:Y:S05]  /*9e50*/  @!P1 BRA `(.L_x_103) ;  /* 0xfffffffc00ec9947 */ /* 0x008fea000383ffff */
[----:B------:R-:W-:Y:S05]  /*9e60*/  BRA `(.L_x_102) ;  /* 0xffffffc000547947 */ /* 0x000fea000383ffff */
.L_x_105:
[----:B-1----:R1:W4:Y:S02]  /*9e70*/  SYNCS.PHASECHK.TRANS64.TRYWAIT P0, [R64+URZ+0xd0], R0 ;  /* 0x0000d000400075a7 */ /* 0x00232400080011ff */
[----:B----4-:R-:W-:Y:S05]  /*9e80*/  @!P0 NANOSLEEP.SYNCS 0x989680 ;  /* 0x009896800000895d */ /* 0x010fea0003900000 */
[----:B------:R-:W4:Y:S02]  /*9e90*/  @!P0 SYNCS.PHASECHK.TRANS64 P0, [R64+URZ+0xd0], R0 ;  /* 0x0000d000400085a7 */ /* 0x000f2400080010ff */
[----:B----4-:R-:W-:Y:S05]  /*9ea0*/  @!P0 BRA `(.L_x_105) ;  /* 0xfffffffc00f08947 */ /* 0x010fea000383ffff */
[----:B------:R-:W-:Y:S05]  /*9eb0*/  BRA `(.L_x_104) ;  /* 0xffffffc0007c7947 */ /* 0x000fea000383ffff */
.L_x_114:
[----:B--2---:R2:W4:Y:S02]  /*9ec0*/  SYNCS.PHASECHK.TRANS64.TRYWAIT P0, [R2+URZ+0x60], R0 ;  /* 0x00006000020075a7 */ /* 0x00452400080011ff */
[----:B----4-:R-:W-:Y:S05]  /*9ed0*/  @!P0 NANOSLEEP.SYNCS 0x989680 ;  /* 0x009896800000895d */ /* 0x010fea0003900000 */
[----:B------:R-:W4:Y:S02]  /*9ee0*/  @!P0 SYNCS.PHASECHK.TRANS64 P0, [R2+URZ+0x60], R0 ;  /* 0x00006000020085a7 */ /* 0x000f2400080010ff */
[----:B----4-:R-:W-:Y:S05]  /*9ef0*/  @!P0 BRA `(.L_x_114) ;  /* 0xfffffffc00f08947 */ /* 0x010fea000383ffff */
[----:B------:R-:W-:Y:S05]  /*9f00*/  BRA `(.L_x_113) ;  /* 0xffffffcc00587947 */ /* 0x000fea000383ffff */
.L_x_122:
[----:B--2---:R2:W4:Y:S02]  /*9f10*/  SYNCS.PHASECHK.TRANS64.TRYWAIT P0, [R0+URZ+0x60], R6 ;  /* 0x00006006000075a7 */ /* 0x00452400080011ff */
[----:B----4-:R-:W-:Y:S05]  /*9f20*/  @!P0 NANOSLEEP.SYNCS 0x989680 ;  /* 0x009896800000895d */ /* 0x010fea0003900000 */
[----:B------:R-:W4:Y:S02]  /*9f30*/  @!P0 SYNCS.PHASECHK.TRANS64 P0, [R0+URZ+0x60], R6 ;  /* 0x00006006000085a7 */ /* 0x000f2400080010ff */
[----:B----4-:R-:W-:Y:S05]  /*9f40*/  @!P0 BRA `(.L_x_122) ;  /* 0xfffffffc00f08947 */ /* 0x010fea000383ffff */
[----:B------:R-:W-:Y:S05]  /*9f50*/  BRA `(.L_x_121) ;  /* 0xffffffd800587947 */ /* 0x000fea000383ffff */
.L_x_130:
[----:B--2---:R2:W4:Y:S02]  /*9f60*/  SYNCS.PHASECHK.TRANS64.TRYWAIT P0, [R0+URZ+0x60], R5 ;  /* 0x00006005000075a7 */ /* 0x00452400080011ff */
[----:B----4-:R-:W-:Y:S05]  /*9f70*/  @!P0 NANOSLEEP.SYNCS 0x989680 ;  /* 0x009896800000895d */ /* 0x010fea0003900000 */
[----:B------:R-:W4:Y:S02]  /*9f80*/  @!P0 SYNCS.PHASECHK.TRANS64 P0, [R0+URZ+0x60], R5 ;  /* 0x00006005000085a7 */ /* 0x000f2400080010ff */
[----:B----4-:R-:W-:Y:S05]  /*9f90*/  @!P0 BRA `(.L_x_130) ;  /* 0xfffffffc00f08947 */ /* 0x010fea000383ffff */
[----:B------:R-:W-:Y:S05]  /*9fa0*/  BRA `(.L_x_129) ;  /* 0xffffffe400587947 */ /* 0x000fea000383ffff */
        .weak           $__internal_0_$__cuda_sm10x_tcgen05_guardrail_trap_col_being_dealloced_not_returned_by_alloc
        .type           $__internal_0_$__cuda_sm10x_tcgen05_guardrail_trap_col_being_dealloced_not_returned_by_alloc,@function
        .size           $__internal_0_$__cuda_sm10x_tcgen05_guardrail_trap_col_being_dealloced_not_returned_by_alloc,($__internal_1_$__cuda_sm10x_tcgen05_guardrail_trap_phase_invalid_during_alloc - $__internal_0_$__cuda_sm10x_tcgen05_guardrail_trap_col_being_dealloced_not_returned_by_alloc)
$__internal_0_$__cuda_sm10x_tcgen05_guardrail_trap_col_being_dealloced_not_returned_by_alloc:
[----:B------:R-:W-:Y:S05]  /*9fb0*/  BPT.TRAP 0x1 ;  /* 0x000000040000795c */ /* 0x000fea0000300000 */
[----:B------:R-:W-:-:S04]  /*9fc0*/  HFMA2 R3, -RZ, RZ, 0, 0 ;  /* 0x00000000ff037431 */ /* 0x000fc800000001ff */
[----:B------:R-:W-:Y:S05]  /*9fd0*/  RET.REL.NODEC R2 `(_ZN7cutlass13device_kernelINS_4gemm6kernel13GemmUniversalIN4cute5tupleIJiiiiEEENS1_10collective13CollectiveMmaINS1_35MainloopSm100TmaUmmaWarpSpecializedILi6ELi2ELi4ENS5_IJNS4_1CILi1EEENSA_ILi8EEESB_EEEEENS5_IJNSA_ILi128EEESF_NSA_ILi64EEEEEENS_6half_tENS5_IJSB_llEEESI_SJ_NS4_8TiledMMAINS4_8MMA_AtomIJNS4_20SM100_MMA_F16BF16_SSISI_SI_fLi128ELi128ELNS4_4UMMA5MajorE1ELSO_1ELNSN_7ScaleInE0ELSP_0EEEEEENS4_6LayoutINS5_IJSB_SB_SB_EEENS5_IJNSA_ILi0EEESU_SU_EEEEENS5_IJNS4_10UnderscoreESX_SX_EEEEENS4_23SM90_TMA_LOAD_MULTICASTENS4_14ComposedLayoutINS4_7SwizzleILi3ELi4ELi3EEENS4_18smem_ptr_flag_bitsILi16EEENSS_INS5_IJSG_SC_EEENS5_IJSB_SG_EEEEEEEvNS4_8identityENS4_13SM90_TMA_LOADES19_vS1A_EENS_8epilogue10collective18CollectiveEpilogueINS1D_23Sm100TmaWarpSpecializedILi4ELi2ELi32ELb1ELb0EEEJSH_NS5_IJNSS_ISF_SB_EENSS_INSA_ILi32EEESB_EEEEESI_NS5_IJlSB_lEEESI_S1M_NS1D_6fusion15FusionCallbacksIS1H_NS1N_17LinearCombinationISI_fSI_fLNS_15FloatRoundStyleE2EEESH_S1L_JEEENS4_5SM1004TMEM4LOAD26SM100_TMEM_LOAD_32dp32b32xES1B_NS11_INS12_ILi2ELi4ELi3EEES15_NSS_INS5_IJSC_S1J_EEENS5_IJS1J_SB_EEEEEEENS4_39AutoVectorizingCopyWithAssumedAlignmentILi128EEENS4_14SM90_TMA_STOREES21_S23_S23_EEEvvEEEEvNT_6ParamsE) ;  /* 0xffffff6002087950 */ /* 0x000fea0003c3ffff */
        .weak           $__internal_1_$__cuda_sm10x_tcgen05_guardrail_trap_phase_invalid_during_alloc
        .type           $__internal_1_$__cuda_sm10x_tcgen05_guardrail_trap_phase_invalid_during_alloc,@function
        .size           $__internal_1_$__cuda_sm10x_tcgen05_guardrail_trap_phase_invalid_during_alloc,($__internal_2_$__cuda_sm10x_tcgen05_guardrail_trap_unallocated_columns_being_dealloced - $__internal_1_$__cuda_sm10x_tcgen05_guardrail_trap_phase_invalid_during_alloc)
$__internal_1_$__cuda_sm10x_tcgen05_guardrail_trap_phase_invalid_during_alloc:
[----:B------:R-:W-:Y:S05]  /*9fe0*/  BPT.TRAP 0x1 ;  /* 0x000000040000795c */ /* 0x000fea0000300000 */
[----:B------:R-:W-:-:S04]  /*9ff0*/  MOV R3, 0x0 ;  /* 0x0000000000037802 */ /* 0x000fc80000000f00 */
[----:B------:R-:W-:Y:S05]  /*a000*/  RET.REL.NODEC R2 `(_ZN7cutlass13device_kernelINS_4gemm6kernel13GemmUniversalIN4cute5tupleIJiiiiEEENS1_10collective13CollectiveMmaINS1_35MainloopSm100TmaUmmaWarpSpecializedILi6ELi2ELi4ENS5_IJNS4_1CILi1EEENSA_ILi8EEESB_EEEEENS5_IJNSA_ILi128EEESF_NSA_ILi64EEEEEENS_6half_tENS5_IJSB_llEEESI_SJ_NS4_8TiledMMAINS4_8MMA_AtomIJNS4_20SM100_MMA_F16BF16_SSISI_SI_fLi128ELi128ELNS4_4UMMA5MajorE1ELSO_1ELNSN_7ScaleInE0ELSP_0EEEEEENS4_6LayoutINS5_IJSB_SB_SB_EEENS5_IJNSA_ILi0EEESU_SU_EEEEENS5_IJNS4_10UnderscoreESX_SX_EEEEENS4_23SM90_TMA_LOAD_MULTICASTENS4_14ComposedLayoutINS4_7SwizzleILi3ELi4ELi3EEENS4_18smem_ptr_flag_bitsILi16EEENSS_INS5_IJSG_SC_EEENS5_IJSB_SG_EEEEEEEvNS4_8identityENS4_13SM90_TMA_LOADES19_vS1A_EENS_8epilogue10collective18CollectiveEpilogueINS1D_23Sm100TmaWarpSpecializedILi4ELi2ELi32ELb1ELb0EEEJSH_NS5_IJNSS_ISF_SB_EENSS_INSA_ILi32EEESB_EEEEESI_NS5_IJlSB_lEEESI_S1M_NS1D_6fusion15FusionCallbacksIS1H_NS1N_17LinearCombinationISI_fSI_fLNS_15FloatRoundStyleE2EEESH_S1L_JEEENS4_5SM1004TMEM4LOAD26SM100_TMEM_LOAD_32dp32b32xES1B_NS11_INS12_ILi2ELi4ELi3EEES15_NSS_INS5_IJSC_S1J_EEENS5_IJS1J_SB_EEEEEEENS4_39AutoVectorizingCopyWithAssumedAlignmentILi128EEENS4_14SM90_TMA_STOREES21_S23_S23_EEEvvEEEEvNT_6ParamsE) ;  /* 0xffffff5c02fc7950 */ /* 0x000fea0003c3ffff */
        .weak           $__internal_2_$__cuda_sm10x_tcgen05_guardrail_trap_unallocated_columns_being_dealloced
        .type           $__internal_2_$__cuda_sm10x_tcgen05_guardrail_trap_unallocated_columns_being_dealloced,@function
        .size           $__internal_2_$__cuda_sm10x_tcgen05_guardrail_trap_unallocated_columns_being_dealloced,(.L_x_189 - $__internal_2_$__cuda_sm10x_tcgen05_guardrail_trap_unallocated_columns_being_dealloced)
$__internal_2_$__cuda_sm10x_tcgen05_guardrail_trap_unallocated_columns_being_dealloced:
[----:B------:R-:W-:Y:S05]  /*a010*/  BPT.TRAP 0x1 ;  /* 0x000000040000795c */ /* 0x000fea0000300000 */
[----:B------:R-:W-:-:S04]  /*a020*/  HFMA2 R3, -RZ, RZ, 0, 0 ;  /* 0x00000000ff037431 */ /* 0x000fc800000001ff */
[----:B------:R-:W-:Y:S05]  /*a030*/  RET.REL.NODEC R2 `(_ZN7cutlass13device_kernelINS_4gemm6kernel13GemmUniversalIN4cute5tupleIJiiiiEEENS1_10collective13CollectiveMmaINS1_35MainloopSm100TmaUmmaWarpSpecializedILi6ELi2ELi4ENS5_IJNS4_1CILi1EEENSA_ILi8EEESB_EEEEENS5_IJNSA_ILi128EEESF_NSA_ILi64EEEEEENS_6half_tENS5_IJSB_llEEESI_SJ_NS4_8TiledMMAINS4_8MMA_AtomIJNS4_20SM100_MMA_F16BF16_SSISI_SI_fLi128ELi128ELNS4_4UMMA5MajorE1ELSO_1ELNSN_7ScaleInE0ELSP_0EEEEEENS4_6LayoutINS5_IJSB_SB_SB_EEENS5_IJNSA_ILi0EEESU_SU_EEEEENS5_IJNS4_10UnderscoreESX_SX_EEEEENS4_23SM90_TMA_LOAD_MULTICASTENS4_14ComposedLayoutINS4_7SwizzleILi3ELi4ELi3EEENS4_18smem_ptr_flag_bitsILi16EEENSS_INS5_IJSG_SC_EEENS5_IJSB_SG_EEEEEEEvNS4_8identityENS4_13SM90_TMA_LOADES19_vS1A_EENS_8epilogue10collective18CollectiveEpilogueINS1D_23Sm100TmaWarpSpecializedILi4ELi2ELi32ELb1ELb0EEEJSH_NS5_IJNSS_ISF_SB_EENSS_INSA_ILi32EEESB_EEEEESI_NS5_IJlSB_lEEESI_S1M_NS1D_6fusion15FusionCallbacksIS1H_NS1N_17LinearCombinationISI_fSI_fLNS_15FloatRoundStyleE2EEESH_S1L_JEEENS4_5SM1004TMEM4LOAD26SM100_TMEM_LOAD_32dp32b32xES1B_NS11_INS12_ILi2ELi4ELi3EEES15_NSS_INS5_IJSC_S1J_EEENS5_IJS1J_SB_EEEEEEENS4_39AutoVectorizingCopyWithAssumedAlignmentILi128EEENS4_14SM90_TMA_STOREES21_S23_S23_EEEvvEEEEvNT_6ParamsE) ;  /* 0xffffff5c02f07950 */ /* 0x000fea0003c3ffff */
.L_x_188:
[----:B------:R-:W-:-:S00]  /*a040*/  BRA `(.L_x_188) ;  /* 0xfffffffc00fc7947 */ /* 0x000fc0000383ffff */
[----:B------:R-:W-:-:S00]  /*a050*/  NOP ;  /* 0x0000000000007918 */ /* 0x000fc00000000000 */
        /* <DEDUP_REMOVED lines=10> */
.L_x_189:


//--------------------- .nv.global.init           --------------------------
	.section	.nv.global.init,"aw",@progbits
.nv.global.init:
	.type		$str$27,@object
	.size		$str$27,($str$28 - $str$27)
$str$27:
        /*0000*/ 	.byte	0x28, 0x61, 0x64, 0x64, 0x72, 0x65, 0x73, 0x73, 0x20, 0x26, 0x20, 0x6d, 0x61, 0x73, 0x6b, 0x29
        /*0010*/ 	.byte	0x20, 0x3d, 0x3d, 0x20, 0x30, 0x00
	.type		$str$28,@object
	.size		$str$28,($str$26 - $str$28)
$str$28:
        /*0016*/ 	.byte	0x2f, 0x74, 0x6d, 0x70, 0x2f, 0x63, 0x75, 0x74, 0x6c, 0x61, 0x73, 0x73, 0x5f, 0x73, 0x77, 0x65
        /*0026*/ 	.byte	0x65, 0x70, 0x5f, 0x73, 0x72, 0x63, 0x2f, 0x69, 0x6e, 0x63, 0x6c, 0x75, 0x64, 0x65, 0x2f, 0x63
        /*0036*/ 	.byte	0x75, 0x74, 0x65, 0x2f, 0x70, 0x6f, 0x69, 0x6e, 0x74, 0x65, 0x72, 0x5f, 0x66, 0x6c, 0x61, 0x67
        /*0046*/ 	.byte	0x67, 0x65, 0x64, 0x2e, 0x68, 0x70, 0x70, 0x00
	.type		$str$26,@object
	.size		$str$26,($str$25 - $str$26)
$str$26:
        /*004e*/ 	.byte	0x2f, 0x74, 0x6d, 0x70, 0x2f, 0x63, 0x75, 0x74, 0x6c, 0x61, 0x73, 0x73, 0x5f, 0x73, 0x77, 0x65
        /*005e*/ 	.byte	0x65, 0x70, 0x5f, 0x73, 0x72, 0x63, 0x2f, 0x69, 0x6e, 0x63, 0x6c, 0x75, 0x64, 0x65, 0x2f, 0x63
        /*006e*/ 	.byte	0x75, 0x74, 0x65, 0x2f, 0x61, 0x74, 0x6f, 0x6d, 0x2f, 0x63, 0x6f, 0x70, 0x79, 0x5f, 0x74, 0x72
        /*007e*/ 	.byte	0x61, 0x69, 0x74, 0x73, 0x5f, 0x73, 0x6d, 0x31, 0x30, 0x30, 0x2e, 0x68, 0x70, 0x70, 0x00
	.type		$str$25,@object
	.size		$str$25,(__unnamed_1 - $str$25)
$str$25:
        /*008d*/ 	.byte	0x28, 0x28, 0x75, 0x69, 0x6e, 0x74, 0x33, 0x32, 0x5f, 0x74, 0x28, 0x74, 0x68, 0x72, 0x65, 0x61
        /*009d*/ 	.byte	0x64, 0x49, 0x64, 0x78, 0x2e, 0x78, 0x29, 0x20, 0x2f, 0x20, 0x33, 0x32, 0x29, 0x20, 0x25, 0x20
        /*00ad*/ 	.byte	0x34, 0x29, 0x20, 0x3d, 0x3d, 0x20, 0x28, 0x28, 0x28, 0x74, 0x6d, 0x65, 0x6d, 0x5f, 0x61, 0x64
        /*00bd*/ 	.byte	0x64, 0x72, 0x20, 0x3e, 0x3e, 0x20, 0x31, 0x36, 0x29, 0x20, 0x2f, 0x20, 0x33, 0x32, 0x29, 0x20
        /*00cd*/ 	.byte	0x25, 0x20, 0x34, 0x29, 0x00
	.type		__unnamed_1,@object
	.size		__unnamed_1,(__unnamed_2 - __unnamed_1)
__unnamed_1:
        /*00d2*/ 	.byte	0x61, 0x75, 0x74, 0x6f, 0x20, 0x63, 0x75, 0x74, 0x65, 0x3a, 0x3a, 0x61, 0x73, 0x5f, 0x70, 0x6f
        /* <DEDUP_REMOVED lines=24> */
        /*0262*/ 	.byte	0x3e, 0x3e, 0x3e, 0x3e, 0x5d, 0x00
	.type		__unnamed_2,@object
	.size		__unnamed_2,(.L_2 - __unnamed_2)
__unnamed_2:
        /* <DEDUP_REMOVED lines=42> */
        /*0508*/ 	.byte	0x3e, 0x3e, 0x5d, 0x00
.L_2:


//--------------------- .nv.shared._ZN7cutlass13device_kernelINS_4gemm6kernel13GemmUniversalIN4cute5tupleIJiiiiEEENS1_10collective13CollectiveMmaINS1_35MainloopSm100TmaUmmaWarpSpecializedILi6ELi2ELi4ENS5_IJNS4_1CILi1EEENSA_ILi8EEESB_EEEEENS5_IJNSA_ILi128EEESF_NSA_ILi64EEEEEENS_6half_tENS5_IJSB_llEEESI_SJ_NS4_8TiledMMAINS4_8MMA_AtomIJNS4_20SM100_MMA_F16BF16_SSISI_SI_fLi128ELi128ELNS4_4UMMA5MajorE1ELSO_1ELNSN_7ScaleInE0ELSP_0EEEEEENS4_6LayoutINS5_IJSB_SB_SB_EEENS5_IJNSA_ILi0EEESU_SU_EEEEENS5_IJNS4_10UnderscoreESX_SX_EEEEENS4_23SM90_TMA_LOAD_MULTICASTENS4_14ComposedLayoutINS4_7SwizzleILi3ELi4ELi3EEENS4_18smem_ptr_flag_bitsILi16EEENSS_INS5_IJSG_SC_EEENS5_IJSB_SG_EEEEEEEvNS4_8identityENS4_13SM90_TMA_LOADES19_vS1A_EENS_8epilogue10collective18CollectiveEpilogueINS1D_23Sm100TmaWarpSpecializedILi4ELi2ELi32ELb1ELb0EEEJSH_NS5_IJNSS_ISF_SB_EENSS_INSA_ILi32EEESB_EEEEESI_NS5_IJlSB_lEEESI_S1M_NS1D_6fusion15FusionCallbacksIS1H_NS1N_17LinearCombinationISI_fSI_fLNS_15FloatRoundStyleE2EEESH_S1L_JEEENS4_5SM1004TMEM4LOAD26SM100_TMEM_LOAD_32dp32b32xES1B_NS11_INS12_ILi2ELi4ELi3EEES15_NSS_INS5_IJSC_S1J_EEENS5_IJS1J_SB_EEEEEEENS4_39AutoVectorizingCopyWithAssumedAlignmentILi128EEENS4_14SM90_TMA_STOREES21_S23_S23_EEEvvEEEEvNT_6ParamsE --------------------------
	.section	.nv.shared._ZN7cutlass13device_kernelINS_4gemm6kernel13GemmUniversalIN4cute5tupleIJiiiiEEENS1_10collective13CollectiveMmaINS1_35MainloopSm100TmaUmmaWarpSpecializedILi6ELi2ELi4ENS5_IJNS4_1CILi1EEENSA_ILi8EEESB_EEEEENS5_IJNSA_ILi128EEESF_NSA_ILi64EEEEEENS_6half_tENS5_IJSB_llEEESI_SJ_NS4_8TiledMMAINS4_8MMA_AtomIJNS4_20SM100_MMA_F16BF16_SSISI_SI_fLi128ELi128ELNS4_4UMMA5MajorE1ELSO_1ELNSN_7ScaleInE0ELSP_0EEEEEENS4_6LayoutINS5_IJSB_SB_SB_EEENS5_IJNSA_ILi0EEESU_SU_EEEEENS5_IJNS4_10UnderscoreESX_SX_EEEEENS4_23SM90_TMA_LOAD_MULTICASTENS4_14ComposedLayoutINS4_7SwizzleILi3ELi4ELi3EEENS4_18smem_ptr_flag_bitsILi16EEENSS_INS5_IJSG_SC_EEENS5_IJSB_SG_EEEEEEEvNS4_8identityENS4_13SM90_TMA_LOADES19_vS1A_EENS_8epilogue10collective18CollectiveEpilogueINS1D_23Sm100TmaWarpSpecializedILi4ELi2ELi32ELb1ELb0EEEJSH_NS5_IJNSS_ISF_SB_EENSS_INSA_ILi32EEESB_EEEEESI_NS5_IJlSB_lEEESI_S1M_NS1D_6fusion15FusionCallbacksIS1H_NS1N_17LinearCombinationISI_fSI_fLNS_15FloatRoundStyleE2EEESH_S1L_JEEENS4_5SM1004TMEM4LOAD26SM100_TMEM_LOAD_32dp32b32xES1B_NS11_INS12_ILi2ELi4ELi3EEES15_NSS_INS5_IJSC_S1J_EEENS5_IJS1J_SB_EEEEEEENS4_39AutoVectorizingCopyWithAssumedAlignmentILi128EEENS4_14SM90_TMA_STOREES21_S23_S23_EEEvvEEEEvNT_6ParamsE,"aw",@nobits
	.sectionflags	@""
	.align	16
	.zero		1024


//--------------------- .nv.shared.reserved.0     --------------------------
	.section	.nv.shared.reserved.0,"aw",@nobits
	.weak		__nv_reservedSMEM_offset_0_alias
	.size		__nv_reservedSMEM_offset_0_alias, 0, 64
	.other		__nv_reservedSMEM_offset_0_alias,@"STO_CUDA_RESERVED_SHARED STV_DEFAULT"
__nv_reservedSMEM_offset_0_alias:
	.zero		0
.nv.shared.reserved.0:
	.zero		64
	.weak		__nv_reservedSMEM_tcgen05_partition
	.type		__nv_reservedSMEM_tcgen05_partition,@object
	.size		__nv_reservedSMEM_tcgen05_partition,(.L_0 - __nv_reservedSMEM_tcgen05_partition)
__nv_reservedSMEM_tcgen05_partition:
	.zero		32
.L_0:


//--------------------- .nv.global                --------------------------
	.section	.nv.global,"aw",@nobits
.nv.global:
	.type		_ZN40_INTERNAL_17e65c40_4_k_cu_e936ad2f_366004cute1_E,@object
	.size		_ZN40_INTERNAL_17e65c40_4_k_cu_e936ad2f_366004cute1_E,(_ZN40_INTERNAL_17e65c40_4_k_cu_e936ad2f_366004cuda3std3__45__cpo6cbeginE - _ZN40_INTERNAL_17e65c40_4_k_cu_e936ad2f_366004cute1_E)
_ZN40_INTERNAL_17e65c40_4_k_cu_e936ad2f_366004cute1_E:
	.zero		1
	.type		_ZN40_INTERNAL_17e65c40_4_k_cu_e936ad2f_366004cuda3std3__45__cpo6cbeginE,@object
	.size		_ZN40_INTERNAL_17e65c40_4_k_cu_e936ad2f_366004cuda3std3__45__cpo6cbeginE,(_ZN40_INTERNAL_17e65c40_4_k_cu_e936ad2f_366004cuda3std3__48in_placeE - _ZN40_INTERNAL_17e65c40_4_k_cu_e936ad2f_366004cuda3std3__45__cpo6cbeginE)
_ZN40_INTERNAL_17e65c40_4_k_cu_e936ad2f_366004cuda3std3__45__cpo6cbeginE:
	.zero		1
	.type		_ZN40_INTERNAL_17e65c40_4_k_cu_e936ad2f_366004cuda3std3__48in_placeE,@object
	.size		_ZN40_INTERNAL_17e65c40_4_k_cu_e936ad2f_366004cuda3std3__48in_placeE,(_ZN40_INTERNAL_17e65c40_4_k_cu_e936ad2f_366004cuda3std6ranges3__45__cpo9iter_moveE - _ZN40_INTERNAL_17e65c40_4_k_cu_e936ad2f_366004cuda3std3__48in_placeE)
_ZN40_INTERNAL_17e65c40_4_k_cu_e936ad2f_366004cuda3std3__48in_placeE:
	.zero		1
	.type		_ZN40_INTERNAL_17e65c40_4_k_cu_e936ad2f_366004cuda3std6ranges3__45__cpo9iter_moveE,@object
	.size		_ZN40_INTERNAL_17e65c40_4_k_cu_e936ad2f_366004cuda3std6ranges3__45__cpo9iter_moveE,(_ZN40_INTERNAL_17e65c40_4_k_cu_e936ad2f_366004cuda3std3__45__cpo5beginE - _ZN40_INTERNAL_17e65c40_4_k_cu_e936ad2f_366004cuda3std6ranges3__45__cpo9iter_moveE)
_ZN40_INTERNAL_17e65c40_4_k_cu_e936ad2f_366004cuda3std6ranges3__45__cpo9iter_moveE:
	.zero		1
	.type		_ZN40_INTERNAL_17e65c40_4_k_cu_e936ad2f_366004cuda3std3__45__cpo5beginE,@object
	.size		_ZN40_INTERNAL_17e65c40_4_k_cu_e936ad2f_366004cuda3std3__45__cpo5beginE,(_ZN40_INTERNAL_17e65c40_4_k_cu_e936ad2f_366004cuda3std3__442_GLOBAL__N__17e65c40_4_k_cu_e936ad2f_366006ignoreE - _ZN40_INTERNAL_17e65c40_4_k_cu_e936ad2f_366004cuda3std3__45__cpo5beginE)
_ZN40_INTERNAL_17e65c40_4_k_cu_e936ad2f_366004cuda3std3__45__cpo5beginE:
	.zero		1
	.type		_ZN40_INTERNAL_17e65c40_4_k_cu_e936ad2f_366004cuda3std3__442_GLOBAL__N__17e65c40_4_k_cu_e936ad2f_366006ignoreE,@object
	.size		_ZN40_INTERNAL_17e65c40_4_k_cu_e936ad2f_366004cuda3std3__442_GLOBAL__N__17e65c40_4_k_cu_e936ad2f_366006ignoreE,(_ZN40_INTERNAL_17e65c40_4_k_cu_e936ad2f_366004cute7productE - _ZN40_INTERNAL_17e65c40_4_k_cu_e936ad2f_366004cuda3std3__442_GLOBAL__N__17e65c40_4_k_cu_e936ad2f_366006ignoreE)
_ZN40_INTERNAL_17e65c40_4_k_cu_e936ad2f_366004cuda3std3__442_GLOBAL__N__17e65c40_4_k_cu_e936ad2f_366006ignoreE:
	.zero		1
	.type		_ZN40_INTERNAL_17e65c40_4_k_cu_e936ad2f_366004cute7productE,@object
	.size		_ZN40_INTERNAL_17e65c40_4_k_cu_e936ad2f_366004cute7productE,(_ZN40_INTERNAL_17e65c40_4_k_cu_e936ad2f_366004cuda3std3__45__cpo3endE - _ZN40_INTERNAL_17e65c40_4_k_cu_e936ad2f_366004cute7productE)
_ZN40_INTERNAL_17e65c40_4_k_cu_e936ad2f_366004cute7productE:
	.zero		1
	.type		_ZN40_INTERNAL_17e65c40_4_k_cu_e936ad2f_366004cuda3std3__45__cpo3endE,@object
	.size		_ZN40_INTERNAL_17e65c40_4_k_cu_e936ad2f_366004cuda3std3__45__cpo3endE,(_ZN40_INTERNAL_17e65c40_4_k_cu_e936ad2f_366004cuda3std3__419piecewise_constructE - _ZN40_INTERNAL_17e65c40_4_k_cu_e936ad2f_366004cuda3std3__45__cpo3endE)
_ZN40_INTERNAL_17e65c40_4_k_cu_e936ad2f_366004cuda3std3__45__cpo3endE:
	.zero		1
	.type		_ZN40_INTERNAL_17e65c40_4_k_cu_e936ad2f_366004cuda3std3__419piecewise_constructE,@object
	.size		_ZN40_INTERNAL_17e65c40_4_k_cu_e936ad2f_366004cuda3std3__419piecewise_constructE,(_ZN40_INTERNAL_17e65c40_4_k_cu_e936ad2f_366004cuda3std3__45__cpo4cendE - _ZN40_INTERNAL_17e65c40_4_k_cu_e936ad2f_366004cuda3std3__419piecewise_constructE)
_ZN40_INTERNAL_17e65c40_4_k_cu_e936ad2f_366004cuda3std3__419piecewise_constructE:
	.zero		1
	.type		_ZN40_INTERNAL_17e65c40_4_k_cu_e936ad2f_366004cuda3std3__45__cpo4cendE,@object
	.size		_ZN40_INTERNAL_17e65c40_4_k_cu_e936ad2f_366004cuda3std3__45__cpo4cendE,(_ZN40_INTERNAL_17e65c40_4_k_cu_e936ad2f_366004cuda3std6ranges3__45__cpo4swapE - _ZN40_INTERNAL_17e65c40_4_k_cu_e936ad2f_366004cuda3std3__45__cpo4cendE)
_ZN40_INTERNAL_17e65c40_4_k_cu_e936ad2f_366004cuda3std3__45__cpo4cendE:
	.zero		1
	.type		_ZN40_INTERNAL_17e65c40_4_k_cu_e936ad2f_366004cuda3std6ranges3__45__cpo4swapE,@object
	.size		_ZN40_INTERNAL_17e65c40_4_k_cu_e936ad2f_366004cuda3std6ranges3__45__cpo4swapE,(.L_10 - _ZN40_INTERNAL_17e65c40_4_k_cu_e936ad2f_366004cuda3std6ranges3__45__cpo4swapE)
_ZN40_INTERNAL_17e65c40_4_k_cu_e936ad2f_366004cuda3std6ranges3__45__cpo4swapE:
	.zero		1
.L_10:


//--------------------- .nv.constant0._ZN7cutlass13device_kernelINS_4gemm6kernel13GemmUniversalIN4cute5tupleIJiiiiEEENS1_10collective13CollectiveMmaINS1_35MainloopSm100TmaUmmaWarpSpecializedILi6ELi2ELi4ENS5_IJNS4_1CILi1EEENSA_ILi8EEESB_EEEEENS5_IJNSA_ILi128EEESF_NSA_ILi64EEEEEENS_6half_tENS5_IJSB_llEEESI_SJ_NS4_8TiledMMAINS4_8MMA_AtomIJNS4_20SM100_MMA_F16BF16_SSISI_SI_fLi128ELi128ELNS4_4UMMA5MajorE1ELSO_1ELNSN_7ScaleInE0ELSP_0EEEEEENS4_6LayoutINS5_IJSB_SB_SB_EEENS5_IJNSA_ILi0EEESU_SU_EEEEENS5_IJNS4_10UnderscoreESX_SX_EEEEENS4_23SM90_TMA_LOAD_MULTICASTENS4_14ComposedLayoutINS4_7SwizzleILi3ELi4ELi3EEENS4_18smem_ptr_flag_bitsILi16EEENSS_INS5_IJSG_SC_EEENS5_IJSB_SG_EEEEEEEvNS4_8identityENS4_13SM90_TMA_LOADES19_vS1A_EENS_8epilogue10collective18CollectiveEpilogueINS1D_23Sm100TmaWarpSpecializedILi4ELi2ELi32ELb1ELb0EEEJSH_NS5_IJNSS_ISF_SB_EENSS_INSA_ILi32EEESB_EEEEESI_NS5_IJlSB_lEEESI_S1M_NS1D_6fusion15FusionCallbacksIS1H_NS1N_17LinearCombinationISI_fSI_fLNS_15FloatRoundStyleE2EEESH_S1L_JEEENS4_5SM1004TMEM4LOAD26SM100_TMEM_LOAD_32dp32b32xES1B_NS11_INS12_ILi2ELi4ELi3EEES15_NSS_INS5_IJSC_S1J_EEENS5_IJS1J_SB_EEEEEEENS4_39AutoVectorizingCopyWithAssumedAlignmentILi128EEENS4_14SM90_TMA_STOREES21_S23_S23_EEEvvEEEEvNT_6ParamsE --------------------------
	.section	.nv.constant0._ZN7cutlass13device_kernelINS_4gemm6kernel13GemmUniversalIN4cute5tupleIJiiiiEEENS1_10collective13CollectiveMmaINS1_35MainloopSm100TmaUmmaWarpSpecializedILi6ELi2ELi4ENS5_IJNS4_1CILi1EEENSA_ILi8EEESB_EEEEENS5_IJNSA_ILi128EEESF_NSA_ILi64EEEEEENS_6half_tENS5_IJSB_llEEESI_SJ_NS4_8TiledMMAINS4_8MMA_AtomIJNS4_20SM100_MMA_F16BF16_SSISI_SI_fLi128ELi128ELNS4_4UMMA5MajorE1ELSO_1ELNSN_7ScaleInE0ELSP_0EEEEEENS4_6LayoutINS5_IJSB_SB_SB_EEENS5_IJNSA_ILi0EEESU_SU_EEEEENS5_IJNS4_10UnderscoreESX_SX_EEEEENS4_23SM90_TMA_LOAD_MULTICASTENS4_14ComposedLayoutINS4_7SwizzleILi3ELi4ELi3EEENS4_18smem_ptr_flag_bitsILi16EEENSS_INS5_IJSG_SC_EEENS5_IJSB_SG_EEEEEEEvNS4_8identityENS4_13SM90_TMA_LOADES19_vS1A_EENS_8epilogue10collective18CollectiveEpilogueINS1D_23Sm100TmaWarpSpecializedILi4ELi2ELi32ELb1ELb0EEEJSH_NS5_IJNSS_ISF_SB_EENSS_INSA_ILi32EEESB_EEEEESI_NS5_IJlSB_lEEESI_S1M_NS1D_6fusion15FusionCallbacksIS1H_NS1N_17LinearCombinationISI_fSI_fLNS_15FloatRoundStyleE2EEESH_S1L_JEEENS4_5SM1004TMEM4LOAD26SM100_TMEM_LOAD_32dp32b32xES1B_NS11_INS12_ILi2ELi4ELi3EEES15_NSS_INS5_IJSC_S1J_EEENS5_IJS1J_SB_EEEEEEENS4_39AutoVectorizingCopyWithAssumedAlignmentILi128EEENS4_14SM90_TMA_STOREES21_S23_S23_EEEvvEEEEvNT_6ParamsE,"a",@progbits
	.sectionflags	@""
	.align	4
.nv.constant0._ZN7cutlass13device_kernelINS_4gemm6kernel13GemmUniversalIN4cute5tupleIJiiiiEEENS1_10collective13CollectiveMmaINS1_35MainloopSm100TmaUmmaWarpSpecializedILi6ELi2ELi4ENS5_IJNS4_1CILi1EEENSA_ILi8EEESB_EEEEENS5_IJNSA_ILi128EEESF_NSA_ILi64EEEEEENS_6half_tENS5_IJSB_llEEESI_SJ_NS4_8TiledMMAINS4_8MMA_AtomIJNS4_20SM100_MMA_F16BF16_SSISI_SI_fLi128ELi128ELNS4_4UMMA5MajorE1ELSO_1ELNSN_7ScaleInE0ELSP_0EEEEEENS4_6LayoutINS5_IJSB_SB_SB_EEENS5_IJNSA_ILi0EEESU_SU_EEEEENS5_IJNS4_10UnderscoreESX_SX_EEEEENS4_23SM90_TMA_LOAD_MULTICASTENS4_14ComposedLayoutINS4_7SwizzleILi3ELi4ELi3EEENS4_18smem_ptr_flag_bitsILi16EEENSS_INS5_IJSG_SC_EEENS5_IJSB_SG_EEEEEEEvNS4_8identityENS4_13SM90_TMA_LOADES19_vS1A_EENS_8epilogue10collective18CollectiveEpilogueINS1D_23Sm100TmaWarpSpecializedILi4ELi2ELi32ELb1ELb0EEEJSH_NS5_IJNSS_ISF_SB_EENSS_INSA_ILi32EEESB_EEEEESI_NS5_IJlSB_lEEESI_S1M_NS1D_6fusion15FusionCallbacksIS1H_NS1N_17LinearCombinationISI_fSI_fLNS_15FloatRoundStyleE2EEESH_S1L_JEEENS4_5SM1004TMEM4LOAD26SM100_TMEM_LOAD_32dp32b32xES1B_NS11_INS12_ILi2ELi4ELi3EEES15_NSS_INS5_IJSC_S1J_EEENS5_IJS1J_SB_EEEEEEENS4_39AutoVectorizingCopyWithAssumedAlignmentILi128EEENS4_14SM90_TMA_STOREES21_S23_S23_EEEvvEEEEvNT_6ParamsE:
	.zero		2944


//--------------------- SYMBOLS --------------------------

	.type		.nv.reservedSmem.offset0,@object
	.size		.nv.reservedSmem.offset0,0x4
	.type		.nv.reservedSmem.cap,@object
	.size		.nv.reservedSmem.cap,0x4
	.type		__assertfail,@function
